	.target	sm_90a

	.elftype	@"ET_EXEC"


//--------------------- .note.nv.tkinfo           --------------------------
	.section	.note.nv.tkinfo,"",@"SHT_NOTE"
	.sectionflags	@"SHF_NOTE_NV_TKINFO"
	.tkinfo
        /*0018*/ 	.word	0x00000002
        /*0030*/ 	.string	""
        /*0030*/ 	.string	"ptxas"
        /*0030*/ 	.string	"Cuda compilation tools, release 13.0, V13.0.88"
        /*0030*/ 	.string	"Build cuda_13.0.r13.0/compiler.36424714_0"
        /*0030*/ 	.string	"-arch sm_90a -m 64 "



//--------------------- .note.nv.cuinfo           --------------------------
	.section	.note.nv.cuinfo,"",@"SHT_NOTE"
	.sectionflags	@"SHF_NOTE_NV_CUINFO"
        /*0018*/ 	.short	0x0002
        /*001a*/ 	.short	0x005a
        /*001c*/ 	.short	0x0082
	.zero		2


//--------------------- .nv.info                  --------------------------
	.section	.nv.info,"",@"SHT_CUDA_INFO"
	.align	4


	//----- nvinfo : EIATTR_REGCOUNT
	.align		4
        /*0000*/ 	.byte	0x04, 0x2f
        /*0002*/ 	.short	(.L_15 - .L_14)
	.align		4
.L_14:
        /*0004*/ 	.word	index@(_ZN7cutlass13device_kernelINS_4gemm6kernel13GemmUniversalIN4cute5tupleIJiiiiEEENS1_10collective13CollectiveMmaINS1_34MainloopSm90TmaGmmaWarpSpecializedILi7ENS5_IJNS4_1CILi4EEENSA_ILi1EEESC_EEENS1_32KernelTmaWarpSpecializedPingpongEEENS5_IJNSA_ILi64EEESG_NSA_ILi128EEEEEENS_6half_tENS5_IJlSC_lEEESJ_SK_NS4_8TiledMMAINS4_8MMA_AtomIJNS4_4SM904GMMA25MMA_64x64x16_F32F16F16_SSILNSO_5MajorE0ELSQ_0ELNSO_7ScaleInE1ELSR_1EEEEEENS4_6LayoutINS5_IJSC_SC_SC_EEENS5_IJNSA_ILi0EEESW_SW_EEEEENS5_IJNS4_10UnderscoreESZ_SZ_EEEEENS4_13SM90_TMA_LOADENS4_14ComposedLayoutINS4_7SwizzleILi3ELi4ELi3EEENS4_18smem_ptr_flag_bitsILi16EEENSU_INS5_IJNSA_ILi8EEESG_EEENS5_IJSG_SC_EEEEEEEvNS4_8identityENS4_23SM90_TMA_LOAD_MULTICASTES1C_vS1D_EENS_8epilogue10collective6detail29Sm90TmaWarpSpecializedAdapterINS1H_15DefaultEpilogueISJ_SK_SK_NS1G_6thread17LinearCombinationISJ_Li1EffLNS1L_9ScaleType4KindE0ELNS_15FloatRoundStyleE2ESJ_EENS1_15EpilogueDefaultEEEEEvvEEEEvNT_6ParamsE)
        /*0008*/ 	.word	0x000000a8


	//----- nvinfo : EIATTR_FRAME_SIZE
	.align		4
.L_15:
        /*000c*/ 	.byte	0x04, 0x11
        /*000e*/ 	.short	(.L_17 - .L_16)
	.align		4
.L_16:
        /*0010*/ 	.word	index@(_ZN7cutlass13device_kernelINS_4gemm6kernel13GemmUniversalIN4cute5tupleIJiiiiEEENS1_10collective13CollectiveMmaINS1_34MainloopSm90TmaGmmaWarpSpecializedILi7ENS5_IJNS4_1CILi4EEENSA_ILi1EEESC_EEENS1_32KernelTmaWarpSpecializedPingpongEEENS5_IJNSA_ILi64EEESG_NSA_ILi128EEEEEENS_6half_tENS5_IJlSC_lEEESJ_SK_NS4_8TiledMMAINS4_8MMA_AtomIJNS4_4SM904GMMA25MMA_64x64x16_F32F16F16_SSILNSO_5MajorE0ELSQ_0ELNSO_7ScaleInE1ELSR_1EEEEEENS4_6LayoutINS5_IJSC_SC_SC_EEENS5_IJNSA_ILi0EEESW_SW_EEEEENS5_IJNS4_10UnderscoreESZ_SZ_EEEEENS4_13SM90_TMA_LOADENS4_14ComposedLayoutINS4_7SwizzleILi3ELi4ELi3EEENS4_18smem_ptr_flag_bitsILi16EEENSU_INS5_IJNSA_ILi8EEESG_EEENS5_IJSG_SC_EEEEEEEvNS4_8identityENS4_23SM90_TMA_LOAD_MULTICASTES1C_vS1D_EENS_8epilogue10collective6detail29Sm90TmaWarpSpecializedAdapterINS1H_15DefaultEpilogueISJ_SK_SK_NS1G_6thread17LinearCombinationISJ_Li1EffLNS1L_9ScaleType4KindE0ELNS_15FloatRoundStyleE2ESJ_EENS1_15EpilogueDefaultEEEEEvvEEEEvNT_6ParamsE)
        /*0014*/ 	.word	0x00000008


	//----- nvinfo : EIATTR_MIN_STACK_SIZE
	.align		4
.L_17:
        /*0018*/ 	.byte	0x04, 0x12
        /*001a*/ 	.short	(.L_19 - .L_18)
	.align		4
.L_18:
        /*001c*/ 	.word	index@(_ZN7cutlass13device_kernelINS_4gemm6kernel13GemmUniversalIN4cute5tupleIJiiiiEEENS1_10collective13CollectiveMmaINS1_34MainloopSm90TmaGmmaWarpSpecializedILi7ENS5_IJNS4_1CILi4EEENSA_ILi1EEESC_EEENS1_32KernelTmaWarpSpecializedPingpongEEENS5_IJNSA_ILi64EEESG_NSA_ILi128EEEEEENS_6half_tENS5_IJlSC_lEEESJ_SK_NS4_8TiledMMAINS4_8MMA_AtomIJNS4_4SM904GMMA25MMA_64x64x16_F32F16F16_SSILNSO_5MajorE0ELSQ_0ELNSO_7ScaleInE1ELSR_1EEEEEENS4_6LayoutINS5_IJSC_SC_SC_EEENS5_IJNSA_ILi0EEESW_SW_EEEEENS5_IJNS4_10UnderscoreESZ_SZ_EEEEENS4_13SM90_TMA_LOADENS4_14ComposedLayoutINS4_7SwizzleILi3ELi4ELi3EEENS4_18smem_ptr_flag_bitsILi16EEENSU_INS5_IJNSA_ILi8EEESG_EEENS5_IJSG_SC_EEEEEEEvNS4_8identityENS4_23SM90_TMA_LOAD_MULTICASTES1C_vS1D_EENS_8epilogue10collective6detail29Sm90TmaWarpSpecializedAdapterINS1H_15DefaultEpilogueISJ_SK_SK_NS1G_6thread17LinearCombinationISJ_Li1EffLNS1L_9ScaleType4KindE0ELNS_15FloatRoundStyleE2ESJ_EENS1_15EpilogueDefaultEEEEEvvEEEEvNT_6ParamsE)
        /*0020*/ 	.word	0x00000008
.L_19:


//--------------------- .nv.compat                --------------------------
	.section	.nv.compat,"",@"SHT_CUDA_COMPAT_INFO"
	.align	4
        /*0000*/ 	.byte	0x02, 0x09, 0x01, 0x00, 0x02, 0x02, 0x04, 0x00, 0x02, 0x05, 0x05, 0x00, 0x03, 0x07, 0x01, 0x01
        /*0010*/ 	.byte	0x02, 0x03, 0x01, 0x00, 0x02, 0x06, 0x01, 0x00, 0x04, 0x0b, 0x08, 0x00, 0x00, 0x00, 0x00, 0x00
        /*0020*/ 	.byte	0x00, 0x00, 0x00, 0x00


//--------------------- .nv.info._ZN7cutlass13device_kernelINS_4gemm6kernel13GemmUniversalIN4cute5tupleIJiiiiEEENS1_10collective13CollectiveMmaINS1_34MainloopSm90TmaGmmaWarpSpecializedILi7ENS5_IJNS4_1CILi4EEENSA_ILi1EEESC_EEENS1_32KernelTmaWarpSpecializedPingpongEEENS5_IJNSA_ILi64EEESG_NSA_ILi128EEEEEENS_6half_tENS5_IJlSC_lEEESJ_SK_NS4_8TiledMMAINS4_8MMA_AtomIJNS4_4SM904GMMA25MMA_64x64x16_F32F16F16_SSILNSO_5MajorE0ELSQ_0ELNSO_7ScaleInE1ELSR_1EEEEEENS4_6LayoutINS5_IJSC_SC_SC_EEENS5_IJNSA_ILi0EEESW_SW_EEEEENS5_IJNS4_10UnderscoreESZ_SZ_EEEEENS4_13SM90_TMA_LOADENS4_14ComposedLayoutINS4_7SwizzleILi3ELi4ELi3EEENS4_18smem_ptr_flag_bitsILi16EEENSU_INS5_IJNSA_ILi8EEESG_EEENS5_IJSG_SC_EEEEEEEvNS4_8identityENS4_23SM90_TMA_LOAD_MULTICASTES1C_vS1D_EENS_8epilogue10collective6detail29Sm90TmaWarpSpecializedAdapterINS1H_15DefaultEpilogueISJ_SK_SK_NS1G_6thread17LinearCombinationISJ_Li1EffLNS1L_9ScaleType4KindE0ELNS_15FloatRoundStyleE2ESJ_EENS1_15EpilogueDefaultEEEEEvvEEEEvNT_6ParamsE --------------------------
	.section	.nv.info._ZN7cutlass13device_kernelINS_4gemm6kernel13GemmUniversalIN4cute5tupleIJiiiiEEENS1_10collective13CollectiveMmaINS1_34MainloopSm90TmaGmmaWarpSpecializedILi7ENS5_IJNS4_1CILi4EEENSA_ILi1EEESC_EEENS1_32KernelTmaWarpSpecializedPingpongEEENS5_IJNSA_ILi64EEESG_NSA_ILi128EEEEEENS_6half_tENS5_IJlSC_lEEESJ_SK_NS4_8TiledMMAINS4_8MMA_AtomIJNS4_4SM904GMMA25MMA_64x64x16_F32F16F16_SSILNSO_5MajorE0ELSQ_0ELNSO_7ScaleInE1ELSR_1EEEEEENS4_6LayoutINS5_IJSC_SC_SC_EEENS5_IJNSA_ILi0EEESW_SW_EEEEENS5_IJNS4_10UnderscoreESZ_SZ_EEEEENS4_13SM90_TMA_LOADENS4_14ComposedLayoutINS4_7SwizzleILi3ELi4ELi3EEENS4_18smem_ptr_flag_bitsILi16EEENSU_INS5_IJNSA_ILi8EEESG_EEENS5_IJSG_SC_EEEEEEEvNS4_8identityENS4_23SM90_TMA_LOAD_MULTICASTES1C_vS1D_EENS_8epilogue10collective6detail29Sm90TmaWarpSpecializedAdapterINS1H_15DefaultEpilogueISJ_SK_SK_NS1G_6thread17LinearCombinationISJ_Li1EffLNS1L_9ScaleType4KindE0ELNS_15FloatRoundStyleE2ESJ_EENS1_15EpilogueDefaultEEEEEvvEEEEvNT_6ParamsE,"",@"SHT_CUDA_INFO"
	.sectionflags	@""
	.align	4


	//----- nvinfo : EIATTR_CUDA_API_VERSION
	.align		4
        /*0000*/ 	.byte	0x04, 0x37
        /*0002*/ 	.short	(.L_21 - .L_20)
.L_20:
        /*0004*/ 	.word	0x00000082


	//----- nvinfo : EIATTR_KPARAM_INFO
	.align		4
.L_21:
        /*0008*/ 	.byte	0x04, 0x17
        /*000a*/ 	.short	(.L_23 - .L_22)
.L_22:
        /*000c*/ 	.word	0x00000000
        /*0010*/ 	.short	0x0000
        /*0012*/ 	.short	0x0070
        /*0014*/ 	.byte	0x00, 0xf0, 0x01, 0x10


	//----- nvinfo : EIATTR_SPARSE_MMA_MASK
	.align		4
.L_23:
        /*0018*/ 	.byte	0x03, 0x50
        /*001a*/ 	.short	0x0000


	//----- nvinfo : EIATTR_MAXREG_COUNT
	.align		4
        /*001c*/ 	.byte	0x03, 0x1b
        /*001e*/ 	.short	0x00a8


	//----- nvinfo : EIATTR_NUM_BARRIERS
	.align		4
        /*0020*/ 	.byte	0x02, 0x4c
        /*0022*/ 	.byte	0x01
	.zero		1


	//----- nvinfo : EIATTR_EXTERNS
	.align		4
        /*0024*/ 	.byte	0x04, 0x0f
        /*0026*/ 	.short	(.L_25 - .L_24)


	//   ....[0]....
	.align		4
.L_24:
        /*0028*/ 	.word	index@(__assertfail)


	//----- nvinfo : EIATTR_ANNOTATIONS
	.align		4
.L_25:
        /*002c*/ 	.byte	0x04, 0x55
        /*002e*/ 	.short	(.L_27 - .L_26)


	//   ....[0]....
.L_26:
        /*0030*/ 	.word	0x00000001
        /*0034*/ 	.byte	0x30, 0x0e, 0x00, 0x00, 0x01, 0x00, 0x00, 0x00, 0x00, 0x15, 0x00, 0x00, 0x01, 0x00, 0x00, 0x00
        /*0044*/ 	.byte	0xd0, 0x49, 0x00, 0x00, 0x01, 0x00, 0x00, 0x00, 0xe0, 0x56, 0x00, 0x00


	//----- nvinfo : EIATTR_MERCURY_ISA_VERSION
	.align		4
.L_27:
        /*0050*/ 	.byte	0x03, 0x5f
        /*0052*/ 	.short	0x0101


	//----- nvinfo : EIATTR_INT_WARP_WIDE_INSTR_OFFSETS
	.align		4
        /*0054*/ 	.byte	0x04, 0x31
        /*0056*/ 	.short	(.L_29 - .L_28)


	//   ....[0]....
.L_28:
        /*0058*/ 	.word	0x00000560


	//   ....[1]....
        /*005c*/ 	.word	0x00000600


	//   ....[2]....
        /*0060*/ 	.word	0x00000620


	//   ....[3]....
        /*0064*/ 	.word	0x00000630


	//   ....[4]....
        /*0068*/ 	.word	0x00000680


	//   ....[5]....
        /*006c*/ 	.word	0x000006a0


	//   ....[6]....
        /*0070*/ 	.word	0x000007f0


	//   ....[7]....
        /*0074*/ 	.word	0x00000830


	//----- nvinfo : EIATTR_COOP_GROUP_MASK_REGIDS
	.align		4
.L_29:
        /*0078*/ 	.byte	0x04, 0x29
        /*007a*/ 	.short	(.L_31 - .L_30)


	//   ....[0]....
.L_30:
        /*007c*/ 	.word	0xffffffff


	//   ....[1]....
        /*0080*/ 	.word	0xffffffff


	//   ....[2]....
        /*0084*/ 	.word	0xffffffff


	//   ....[3]....
        /*0088*/ 	.word	0xffffffff


	//   ....[4]....
        /*008c*/ 	.word	0xffffffff


	//   ....[5]....
        /*0090*/ 	.word	0xffffffff


	//   ....[6]....
        /*0094*/ 	.word	0xffffffff


	//----- nvinfo : EIATTR_COOP_GROUP_INSTR_OFFSETS
	.align		4
.L_31:
        /*0098*/ 	.byte	0x04, 0x28
        /*009a*/ 	.short	(.L_33 - .L_32)


	//   ....[0]....
.L_32:
        /*009c*/ 	.word	0x00000070


	//   ....[1]....
        /*00a0*/ 	.word	0x00000080


	//   ....[2]....
        /*00a4*/ 	.word	0x00000140


	//   ....[3]....
        /*00a8*/ 	.word	0x00000330


	//   ....[4]....
        /*00ac*/ 	.word	0x00000370


	//   ....[5]....
        /*00b0*/ 	.word	0x000003b0


	//   ....[6]....
        /*00b4*/ 	.word	0x000009e0


	//----- nvinfo : EIATTR_REG_RECONFIG
	.align		4
.L_33:
        /*00b8*/ 	.byte	0x01, 0x54
	.zero		2


	//----- nvinfo : EIATTR_SYSCALL_OFFSETS
	.align		4
        /*00bc*/ 	.byte	0x04, 0x46
        /*00be*/ 	.short	(.L_35 - .L_34)


	//   ....[0]....
.L_34:
        /*00c0*/ 	.word	0x000019f0


	//----- nvinfo : EIATTR_MBARRIER_INSTR_OFFSETS
	.align		4
.L_35:
        /*00c4*/ 	.byte	0x04, 0x39
        /*00c6*/ 	.short	(.L_37 - .L_36)


	//   ....[0]....
.L_36:
        /*00c8*/ 	.word	0x00000240
        /*00cc*/ 	.word	0x000000ff
        /*00d0*/ 	.word	0x00000000
        /*00d4*/ 	.short	0x0100
        /*00d6*/ 	.byte	0x08
	.zero		1


	//   ....[1]....
        /*00d8*/ 	.word	0x00000250
        /*00dc*/ 	.word	0x000000ff
        /*00e0*/ 	.word	0x00000038
        /*00e4*/ 	.short	0x0100
        /*00e6*/ 	.byte	0x08
	.zero		1


	//   ....[2]....
        /*00e8*/ 	.word	0x00000260
        /*00ec*/ 	.word	0x000000ff
        /*00f0*/ 	.word	0x00000008
        /*00f4*/ 	.short	0x0100
        /*00f6*/ 	.byte	0x08
	.zero		1


	//   ....[3]....
        /*00f8*/ 	.word	0x00000270
        /*00fc*/ 	.word	0x000000ff
        /*0100*/ 	.word	0x00000040
        /*0104*/ 	.short	0x0100
        /*0106*/ 	.byte	0x08
	.zero		1


	//   ....[4]....
        /*0108*/ 	.word	0x00000280
        /*010c*/ 	.word	0x000000ff
        /*0110*/ 	.word	0x00000010
        /*0114*/ 	.short	0x0100
        /*0116*/ 	.byte	0x08
	.zero		1


	//   ....[5]....
        /*0118*/ 	.word	0x00000290
        /*011c*/ 	.word	0x000000ff
        /*0120*/ 	.word	0x00000048
        /*0124*/ 	.short	0x0100
        /*0126*/ 	.byte	0x08
	.zero		1


	//   ....[6]....
        /*0128*/ 	.word	0x000002a0
        /*012c*/ 	.word	0x000000ff
        /*0130*/ 	.word	0x00000018
        /*0134*/ 	.short	0x0100
        /*0136*/ 	.byte	0x08
	.zero		1


	//   ....[7]....
        /*0138*/ 	.word	0x000002b0
        /*013c*/ 	.word	0x000000ff
        /*0140*/ 	.word	0x00000050
        /*0144*/ 	.short	0x0100
        /*0146*/ 	.byte	0x08
	.zero		1


	//   ....[8]....
        /*0148*/ 	.word	0x000002c0
        /*014c*/ 	.word	0x000000ff
        /*0150*/ 	.word	0x00000020
        /*0154*/ 	.short	0x0100
        /*0156*/ 	.byte	0x08
	.zero		1


	//   ....[9]....
        /*0158*/ 	.word	0x000002d0
        /*015c*/ 	.word	0x000000ff
        /*0160*/ 	.word	0x00000058
        /*0164*/ 	.short	0x0100
        /*0166*/ 	.byte	0x08
	.zero		1


	//   ....[10]....
        /*0168*/ 	.word	0x000002e0
        /*016c*/ 	.word	0x000000ff
        /*0170*/ 	.word	0x00000028
        /*0174*/ 	.short	0x0100
        /*0176*/ 	.byte	0x08
	.zero		1


	//   ....[11]....
        /*0178*/ 	.word	0x000002f0
        /*017c*/ 	.word	0x000000ff
        /*0180*/ 	.word	0x00000060
        /*0184*/ 	.short	0x0100
        /*0186*/ 	.byte	0x08
	.zero		1


	//   ....[12]....
        /*0188*/ 	.word	0x00000300
        /*018c*/ 	.word	0x000000ff
        /*0190*/ 	.word	0x00000030
        /*0194*/ 	.short	0x0100
        /*0196*/ 	.byte	0x08
	.zero		1


	//   ....[13]....
        /*0198*/ 	.word	0x00000310
        /*019c*/ 	.word	0x000000ff
        /*01a0*/ 	.word	0x00000068
        /*01a4*/ 	.short	0x0100
        /*01a6*/ 	.byte	0x08
	.zero		1


	//   ....[14]....
        /*01a8*/ 	.word	0x00000860
        /*01ac*/ 	.word	0x000000ff
        /*01b0*/ 	.word	0x000000a0
        /*01b4*/ 	.short	0x0100
        /*01b6*/ 	.byte	0x08
	.zero		1


	//   ....[15]....
        /*01b8*/ 	.word	0x00000900
        /*01bc*/ 	.word	0x000000ff
        /*01c0*/ 	.word	0x000000a8
        /*01c4*/ 	.short	0x0100
        /*01c6*/ 	.byte	0x08
	.zero		1


	//   ....[16]....
        /*01c8*/ 	.word	0x00000960
        /*01cc*/ 	.word	0x000000ff
        /*01d0*/ 	.word	0x00000080
        /*01d4*/ 	.short	0x0100
        /*01d6*/ 	.byte	0x09
	.zero		1


	//   ....[17]....
        /*01d8*/ 	.word	0x00000970
        /*01dc*/ 	.word	0x000000ff
        /*01e0*/ 	.word	0x00000088
        /*01e4*/ 	.short	0x0100
        /*01e6*/ 	.byte	0x09
	.zero		1


	//   ....[18]....
        /*01e8*/ 	.word	0x00000980
        /*01ec*/ 	.word	0x000000ff
        /*01f0*/ 	.word	0x00000090
        /*01f4*/ 	.short	0x0100
        /*01f6*/ 	.byte	0x09
	.zero		1


	//   ....[19]....
        /*01f8*/ 	.word	0x00000990
        /*01fc*/ 	.word	0x000000ff
        /*0200*/ 	.word	0x00000098
        /*0204*/ 	.short	0x0100
        /*0206*/ 	.byte	0x09
	.zero		1


	//   ....[20]....
        /*0208*/ 	.word	0x000018b0
        /*020c*/ 	.word	0x000000ff
        /*0210*/ 	.word	0xfffffff8
        /*0214*/ 	.short	0x010a
        /*0216*/ 	.byte	0x2b
	.zero		1


	//   ....[21]....
        /*0218*/ 	.word	0x00001a70
        /*021c*/ 	.word	0x00000003
        /*0220*/ 	.word	0x00000000
        /*0224*/ 	.short	0x010a
        /*0226*/ 	.byte	0x3f
	.zero		1


	//   ....[22]....
        /*0228*/ 	.word	0x00001ab0
        /*022c*/ 	.word	0x00000003
        /*0230*/ 	.word	0x00000000
        /*0234*/ 	.short	0x010a
        /*0236*/ 	.byte	0x3f
	.zero		1


	//   ....[23]....
        /*0238*/ 	.word	0x00001f70
        /*023c*/ 	.word	0x000000ff
        /*0240*/ 	.word	0x00000000
        /*0244*/ 	.short	0x010a
        /*0246*/ 	.byte	0x04
	.zero		1


	//   ....[24]....
        /*0248*/ 	.word	0x00001fb0
        /*024c*/ 	.word	0x000000ff
        /*0250*/ 	.word	0x00000000
        /*0254*/ 	.short	0x010a
        /*0256*/ 	.byte	0x04
	.zero		1


	//   ....[25]....
        /*0258*/ 	.word	0x000023d0
        /*025c*/ 	.word	0x00000005
        /*0260*/ 	.word	0x00000000
        /*0264*/ 	.short	0x0101
        /*0266*/ 	.byte	0x3f
	.zero		1


	//   ....[26]....
        /*0268*/ 	.word	0x000024e0
        /*026c*/ 	.word	0x00000003
        /*0270*/ 	.word	0x00000000
        /*0274*/ 	.short	0x0101
        /*0276*/ 	.byte	0x30
	.zero		1


	//   ....[27]....
        /*0278*/ 	.word	0x00002610
        /*027c*/ 	.word	0x00000000
        /*0280*/ 	.word	0x00000000
        /*0284*/ 	.short	0x0101
        /*0286*/ 	.byte	0x3f
	.zero		1


	//   ....[28]....
        /*0288*/ 	.word	0x00002690
        /*028c*/ 	.word	0x000000ff
        /*0290*/ 	.word	0x00000008
        /*0294*/ 	.short	0x010a
        /*0296*/ 	.byte	0x2b
	.zero		1


	//   ....[29]....
        /*0298*/ 	.word	0x00004a10
        /*029c*/ 	.word	0x00000000
        /*02a0*/ 	.word	0x00000000
        /*02a4*/ 	.short	0x0101
        /*02a6*/ 	.byte	0x30
	.zero		1


	//   ....[30]....
        /*02a8*/ 	.word	0x00005370
        /*02ac*/ 	.word	0x0000000d
        /*02b0*/ 	.word	0x00000038
        /*02b4*/ 	.short	0x010a
        /*02b6*/ 	.byte	0x3f
	.zero		1


	//   ....[31]....
        /*02b8*/ 	.word	0x00005840
        /*02bc*/ 	.word	0x00000006
        /*02c0*/ 	.word	0x000000a8
        /*02c4*/ 	.short	0x0101
        /*02c6*/ 	.byte	0x3f
	.zero		1


	//   ....[32]....
        /*02c8*/ 	.word	0x00005f60
        /*02cc*/ 	.word	0x00000007
        /*02d0*/ 	.word	0x00000000
        /*02d4*/ 	.short	0x010a
        /*02d6*/ 	.byte	0x3f
	.zero		1


	//   ....[33]....
        /*02d8*/ 	.word	0x00005fe0
        /*02dc*/ 	.word	0x00000006
        /*02e0*/ 	.word	0x00000000
        /*02e4*/ 	.short	0x010a
        /*02e6*/ 	.byte	0x3f
	.zero		1


	//   ....[34]....
        /*02e8*/ 	.word	0x00006070
        /*02ec*/ 	.word	0x00000007
        /*02f0*/ 	.word	0x00000000
        /*02f4*/ 	.short	0x010a
        /*02f6*/ 	.byte	0x3f
	.zero		1


	//   ....[35]....
        /*02f8*/ 	.word	0x00006100
        /*02fc*/ 	.word	0x00000006
        /*0300*/ 	.word	0x00000000
        /*0304*/ 	.short	0x010a
        /*0306*/ 	.byte	0x3f
	.zero		1


	//   ....[36]....
        /*0308*/ 	.word	0x00006190
        /*030c*/ 	.word	0x00000007
        /*0310*/ 	.word	0x00000000
        /*0314*/ 	.short	0x010a
        /*0316*/ 	.byte	0x3f
	.zero		1


	//   ....[37]....
        /*0318*/ 	.word	0x00006220
        /*031c*/ 	.word	0x00000006
        /*0320*/ 	.word	0x00000000
        /*0324*/ 	.short	0x010a
        /*0326*/ 	.byte	0x3f
	.zero		1


	//   ....[38]....
        /*0328*/ 	.word	0x000062b0
        /*032c*/ 	.word	0x00000005
        /*0330*/ 	.word	0x00000000
        /*0334*/ 	.short	0x010a
        /*0336*/ 	.byte	0x3f
	.zero		1


	//   ....[39]....
        /*0338*/ 	.word	0x00006320
        /*033c*/ 	.word	0x00000003
        /*0340*/ 	.word	0xfffffff8
        /*0344*/ 	.short	0x010a
        /*0346*/ 	.byte	0x3f
	.zero		1


	//   ....[40]....
        /*0348*/ 	.word	0x00006370
        /*034c*/ 	.word	0x00000003
        /*0350*/ 	.word	0x00000000
        /*0354*/ 	.short	0x010a
        /*0356*/ 	.byte	0x3f
	.zero		1


	//   ....[41]....
        /*0358*/ 	.word	0x000063d0
        /*035c*/ 	.word	0x00000005
        /*0360*/ 	.word	0x00000000
        /*0364*/ 	.short	0x010a
        /*0366*/ 	.byte	0x3f
	.zero		1


	//   ....[42]....
        /*0368*/ 	.word	0x00006430
        /*036c*/ 	.word	0x00000003
        /*0370*/ 	.word	0x00000008
        /*0374*/ 	.short	0x010a
        /*0376*/ 	.byte	0x3f
	.zero		1


	//   ....[43]....
        /*0378*/ 	.word	0x00006500
        /*037c*/ 	.word	0x0000000d
        /*0380*/ 	.word	0x00000038
        /*0384*/ 	.short	0x010a
        /*0386*/ 	.byte	0x3f
	.zero		1


	//   ....[44]....
        /*0388*/ 	.word	0x000065d0
        /*038c*/ 	.word	0x00000007
        /*0390*/ 	.word	0x00000000
        /*0394*/ 	.short	0x010a
        /*0396*/ 	.byte	0x3f
	.zero		1


	//   ....[45]....
        /*0398*/ 	.word	0x00006620
        /*039c*/ 	.word	0x00000006
        /*03a0*/ 	.word	0x00000000
        /*03a4*/ 	.short	0x010a
        /*03a6*/ 	.byte	0x3f
	.zero		1


	//   ....[46]....
        /*03a8*/ 	.word	0x00006670
        /*03ac*/ 	.word	0x00000007
        /*03b0*/ 	.word	0x00000000
        /*03b4*/ 	.short	0x010a
        /*03b6*/ 	.byte	0x3f
	.zero		1


	//   ....[47]....
        /*03b8*/ 	.word	0x000066c0
        /*03bc*/ 	.word	0x00000006
        /*03c0*/ 	.word	0x00000000
        /*03c4*/ 	.short	0x010a
        /*03c6*/ 	.byte	0x3f
	.zero		1


	//   ....[48]....
        /*03c8*/ 	.word	0x00006710
        /*03cc*/ 	.word	0x00000007
        /*03d0*/ 	.word	0x00000000
        /*03d4*/ 	.short	0x010a
        /*03d6*/ 	.byte	0x3f
	.zero		1


	//   ....[49]....
        /*03d8*/ 	.word	0x00006760
        /*03dc*/ 	.word	0x00000006
        /*03e0*/ 	.word	0x00000000
        /*03e4*/ 	.short	0x010a
        /*03e6*/ 	.byte	0x3f
	.zero		1


	//----- nvinfo : EIATTR_NUM_MBARRIERS
	.align		4
.L_37:
        /*03e8*/ 	.byte	0x03, 0x38
        /*03ea*/ 	.short	0x0014


	//----- nvinfo : EIATTR_EXIT_INSTR_OFFSETS
	.align		4
        /*03ec*/ 	.byte	0x04, 0x1c
        /*03ee*/ 	.short	(.L_39 - .L_38)


	//   ....[0]....
.L_38:
        /*03f0*/ 	.word	0x00001490


	//   ....[1]....
        /*03f4*/ 	.word	0x000014f0


	//   ....[2]....
        /*03f8*/ 	.word	0x00005050


	//   ....[3]....
        /*03fc*/ 	.word	0x00005080


	//   ....[4]....
        /*0400*/ 	.word	0x00006300


	//----- nvinfo : EIATTR_MAX_THREADS
	.align		4
.L_39:
        /*0404*/ 	.byte	0x04, 0x05
        /*0406*/ 	.short	(.L_41 - .L_40)
.L_40:
        /*0408*/ 	.word	0x00000180
        /*040c*/ 	.word	0x00000001
        /*0410*/ 	.word	0x00000001


	//----- nvinfo : EIATTR_CRS_STACK_SIZE
	.align		4
.L_41:
        /*0414*/ 	.byte	0x04, 0x1e
        /*0416*/ 	.short	(.L_43 - .L_42)
.L_42:
        /*0418*/ 	.word	0x00000000


	//----- nvinfo : EIATTR_CBANK_PARAM_SIZE
	.align		4
.L_43:
        /*041c*/ 	.byte	0x03, 0x19
        /*041e*/ 	.short	0x0470


	//----- nvinfo : EIATTR_PARAM_CBANK
	.align		4
        /*0420*/ 	.byte	0x04, 0x0a
        /*0422*/ 	.short	(.L_45 - .L_44)
	.align		4
.L_44:
        /*0424*/ 	.word	index@(.nv.constant0._ZN7cutlass13device_kernelINS_4gemm6kernel13GemmUniversalIN4cute5tupleIJiiiiEEENS1_10collective13CollectiveMmaINS1_34MainloopSm90TmaGmmaWarpSpecializedILi7ENS5_IJNS4_1CILi4EEENSA_ILi1EEESC_EEENS1_32KernelTmaWarpSpecializedPingpongEEENS5_IJNSA_ILi64EEESG_NSA_ILi128EEEEEENS_6half_tENS5_IJlSC_lEEESJ_SK_NS4_8TiledMMAINS4_8MMA_AtomIJNS4_4SM904GMMA25MMA_64x64x16_F32F16F16_SSILNSO_5MajorE0ELSQ_0ELNSO_7ScaleInE1ELSR_1EEEEEENS4_6LayoutINS5_IJSC_SC_SC_EEENS5_IJNSA_ILi0EEESW_SW_EEEEENS5_IJNS4_10UnderscoreESZ_SZ_EEEEENS4_13SM90_TMA_LOADENS4_14ComposedLayoutINS4_7SwizzleILi3ELi4ELi3EEENS4_18smem_ptr_flag_bitsILi16EEENSU_INS5_IJNSA_ILi8EEESG_EEENS5_IJSG_SC_EEEEEEEvNS4_8identityENS4_23SM90_TMA_LOAD_MULTICASTES1C_vS1D_EENS_8epilogue10collective6detail29Sm90TmaWarpSpecializedAdapterINS1H_15DefaultEpilogueISJ_SK_SK_NS1G_6thread17LinearCombinationISJ_Li1EffLNS1L_9ScaleType4KindE0ELNS_15FloatRoundStyleE2ESJ_EENS1_15EpilogueDefaultEEEEEvvEEEEvNT_6ParamsE)
        /*0428*/ 	.short	0x0210
        /*042a*/ 	.short	0x0470


	//----- nvinfo : EIATTR_SW_WAR
	.align		4
.L_45:
        /*042c*/ 	.byte	0x04, 0x36
        /*042e*/ 	.short	(.L_47 - .L_46)
.L_46:
        /*0430*/ 	.word	0x00000008
.L_47:


//--------------------- .nv.callgraph             --------------------------
	.section	.nv.callgraph,"",@"SHT_CUDA_CALLGRAPH"
	.align	4
	.sectionentsize	8
	.align		4
        /*0000*/ 	.word	0x00000000
	.align		4
        /*0004*/ 	.word	0xffffffff
	.align		4
        /*0008*/ 	.word	index@(_ZN7cutlass13device_kernelINS_4gemm6kernel13GemmUniversalIN4cute5tupleIJiiiiEEENS1_10collective13CollectiveMmaINS1_34MainloopSm90TmaGmmaWarpSpecializedILi7ENS5_IJNS4_1CILi4EEENSA_ILi1EEESC_EEENS1_32KernelTmaWarpSpecializedPingpongEEENS5_IJNSA_ILi64EEESG_NSA_ILi128EEEEEENS_6half_tENS5_IJlSC_lEEESJ_SK_NS4_8TiledMMAINS4_8MMA_AtomIJNS4_4SM904GMMA25MMA_64x64x16_F32F16F16_SSILNSO_5MajorE0ELSQ_0ELNSO_7ScaleInE1ELSR_1EEEEEENS4_6LayoutINS5_IJSC_SC_SC_EEENS5_IJNSA_ILi0EEESW_SW_EEEEENS5_IJNS4_10UnderscoreESZ_SZ_EEEEENS4_13SM90_TMA_LOADENS4_14ComposedLayoutINS4_7SwizzleILi3ELi4ELi3EEENS4_18smem_ptr_flag_bitsILi16EEENSU_INS5_IJNSA_ILi8EEESG_EEENS5_IJSG_SC_EEEEEEEvNS4_8identityENS4_23SM90_TMA_LOAD_MULTICASTES1C_vS1D_EENS_8epilogue10collective6detail29Sm90TmaWarpSpecializedAdapterINS1H_15DefaultEpilogueISJ_SK_SK_NS1G_6thread17LinearCombinationISJ_Li1EffLNS1L_9ScaleType4KindE0ELNS_15FloatRoundStyleE2ESJ_EENS1_15EpilogueDefaultEEEEEvvEEEEvNT_6ParamsE)
	.align		4
        /*000c*/ 	.word	index@(__assertfail)
	.align		4
        /*0010*/ 	.word	0x00000000
	.align		4
        /*0014*/ 	.word	0xfffffffe
	.align		4
        /*0018*/ 	.word	0x00000000
	.align		4
        /*001c*/ 	.word	0xfffffffd
	.align		4
        /*0020*/ 	.word	0x00000000
	.align		4
        /*0024*/ 	.word	0xfffffffc


//--------------------- .nv.constant4             --------------------------
	.section	.nv.constant4,"a",@progbits
	.align	8
	.align		8
.nv.constant4:
        /*0000*/ 	.dword	__assertfail
	.align		8
        /*0008*/ 	.dword	__unnamed_1
	.align		8
        /*0010*/ 	.dword	_ZN40_INTERNAL_c01306f6_4_k_cu_b966f8b1_247444cuda3std3__45__cpo5beginE
	.align		8
        /*0018*/ 	.dword	_ZN40_INTERNAL_c01306f6_4_k_cu_b966f8b1_247444cuda3std3__45__cpo3endE
	.align		8
        /*0020*/ 	.dword	_ZN40_INTERNAL_c01306f6_4_k_cu_b966f8b1_247444cuda3std3__45__cpo6cbeginE
	.align		8
        /*0028*/ 	.dword	_ZN40_INTERNAL_c01306f6_4_k_cu_b966f8b1_247444cuda3std3__45__cpo4cendE
	.align		8
        /*0030*/ 	.dword	_ZN40_INTERNAL_c01306f6_4_k_cu_b966f8b1_247444cuda3std3__442_GLOBAL__N__c01306f6_4_k_cu_b966f8b1_247446ignoreE
	.align		8
        /*0038*/ 	.dword	_ZN40_INTERNAL_c01306f6_4_k_cu_b966f8b1_247444cuda3std3__419piecewise_constructE
	.align		8
        /*0040*/ 	.dword	_ZN40_INTERNAL_c01306f6_4_k_cu_b966f8b1_247444cuda3std3__48in_placeE
	.align		8
        /*0048*/ 	.dword	_ZN40_INTERNAL_c01306f6_4_k_cu_b966f8b1_247444cuda3std6ranges3__45__cpo4swapE
	.align		8
        /*0050*/ 	.dword	_ZN40_INTERNAL_c01306f6_4_k_cu_b966f8b1_247444cuda3std6ranges3__45__cpo9iter_moveE
	.align		8
        /*0058*/ 	.dword	_ZN40_INTERNAL_c01306f6_4_k_cu_b966f8b1_247444cute7productE
	.align		8
        /*0060*/ 	.dword	_ZN40_INTERNAL_c01306f6_4_k_cu_b966f8b1_247444cute1_E
	.align		8
        /*0068*/ 	.dword	$str$22
	.align		8
        /*0070*/ 	.dword	$str$23


//--------------------- .text._ZN7cutlass13device_kernelINS_4gemm6kernel13GemmUniversalIN4cute5tupleIJiiiiEEENS1_10collective13CollectiveMmaINS1_34MainloopSm90TmaGmmaWarpSpecializedILi7ENS5_IJNS4_1CILi4EEENSA_ILi1EEESC_EEENS1_32KernelTmaWarpSpecializedPingpongEEENS5_IJNSA_ILi64EEESG_NSA_ILi128EEEEEENS_6half_tENS5_IJlSC_lEEESJ_SK_NS4_8TiledMMAINS4_8MMA_AtomIJNS4_4SM904GMMA25MMA_64x64x16_F32F16F16_SSILNSO_5MajorE0ELSQ_0ELNSO_7ScaleInE1ELSR_1EEEEEENS4_6LayoutINS5_IJSC_SC_SC_EEENS5_IJNSA_ILi0EEESW_SW_EEEEENS5_IJNS4_10UnderscoreESZ_SZ_EEEEENS4_13SM90_TMA_LOADENS4_14ComposedLayoutINS4_7SwizzleILi3ELi4ELi3EEENS4_18smem_ptr_flag_bitsILi16EEENSU_INS5_IJNSA_ILi8EEESG_EEENS5_IJSG_SC_EEEEEEEvNS4_8identityENS4_23SM90_TMA_LOAD_MULTICASTES1C_vS1D_EENS_8epilogue10collective6detail29Sm90TmaWarpSpecializedAdapterINS1H_15DefaultEpilogueISJ_SK_SK_NS1G_6thread17LinearCombinationISJ_Li1EffLNS1L_9ScaleType4KindE0ELNS_15FloatRoundStyleE2ESJ_EENS1_15EpilogueDefaultEEEEEvvEEEEvNT_6ParamsE --------------------------
	.section	.text._ZN7cutlass13device_kernelINS_4gemm6kernel13GemmUniversalIN4cute5tupleIJiiiiEEENS1_10collective13CollectiveMmaINS1_34MainloopSm90TmaGmmaWarpSpecializedILi7ENS5_IJNS4_1CILi4EEENSA_ILi1EEESC_EEENS1_32KernelTmaWarpSpecializedPingpongEEENS5_IJNSA_ILi64EEESG_NSA_ILi128EEEEEENS_6half_tENS5_IJlSC_lEEESJ_SK_NS4_8TiledMMAINS4_8MMA_AtomIJNS4_4SM904GMMA25MMA_64x64x16_F32F16F16_SSILNSO_5MajorE0ELSQ_0ELNSO_7ScaleInE1ELSR_1EEEEEENS4_6LayoutINS5_IJSC_SC_SC_EEENS5_IJNSA_ILi0EEESW_SW_EEEEENS5_IJNS4_10UnderscoreESZ_SZ_EEEEENS4_13SM90_TMA_LOADENS4_14ComposedLayoutINS4_7SwizzleILi3ELi4ELi3EEENS4_18smem_ptr_flag_bitsILi16EEENSU_INS5_IJNSA_ILi8EEESG_EEENS5_IJSG_SC_EEEEEEEvNS4_8identityENS4_23SM90_TMA_LOAD_MULTICASTES1C_vS1D_EENS_8epilogue10collective6detail29Sm90TmaWarpSpecializedAdapterINS1H_15DefaultEpilogueISJ_SK_SK_NS1G_6thread17LinearCombinationISJ_Li1EffLNS1L_9ScaleType4KindE0ELNS_15FloatRoundStyleE2ESJ_EENS1_15EpilogueDefaultEEEEEvvEEEEvNT_6ParamsE,"ax",@progbits
	.align	128
.text._ZN7cutlass13device_kernelINS_4gemm6kernel13GemmUniversalIN4cute5tupleIJiiiiEEENS1_10collective13CollectiveMmaINS1_34MainloopSm90TmaGmmaWarpSpecializedILi7ENS5_IJNS4_1CILi4EEENSA_ILi1EEESC_EEENS1_32KernelTmaWarpSpecializedPingpongEEENS5_IJNSA_ILi64EEESG_NSA_ILi128EEEEEENS_6half_tENS5_IJlSC_lEEESJ_SK_NS4_8TiledMMAINS4_8MMA_AtomIJNS4_4SM904GMMA25MMA_64x64x16_F32F16F16_SSILNSO_5MajorE0ELSQ_0ELNSO_7ScaleInE1ELSR_1EEEEEENS4_6LayoutINS5_IJSC_SC_SC_EEENS5_IJNSA_ILi0EEESW_SW_EEEEENS5_IJNS4_10UnderscoreESZ_SZ_EEEEENS4_13SM90_TMA_LOADENS4_14ComposedLayoutINS4_7SwizzleILi3ELi4ELi3EEENS4_18smem_ptr_flag_bitsILi16EEENSU_INS5_IJNSA_ILi8EEESG_EEENS5_IJSG_SC_EEEEEEEvNS4_8identityENS4_23SM90_TMA_LOAD_MULTICASTES1C_vS1D_EENS_8epilogue10collective6detail29Sm90TmaWarpSpecializedAdapterINS1H_15DefaultEpilogueISJ_SK_SK_NS1G_6thread17LinearCombinationISJ_Li1EffLNS1L_9ScaleType4KindE0ELNS_15FloatRoundStyleE2ESJ_EENS1_15EpilogueDefaultEEEEEvvEEEEvNT_6ParamsE:
        .type           _ZN7cutlass13device_kernelINS_4gemm6kernel13GemmUniversalIN4cute5tupleIJiiiiEEENS1_10collective13CollectiveMmaINS1_34MainloopSm90TmaGmmaWarpSpecializedILi7ENS5_IJNS4_1CILi4EEENSA_ILi1EEESC_EEENS1_32KernelTmaWarpSpecializedPingpongEEENS5_IJNSA_ILi64EEESG_NSA_ILi128EEEEEENS_6half_tENS5_IJlSC_lEEESJ_SK_NS4_8TiledMMAINS4_8MMA_AtomIJNS4_4SM904GMMA25MMA_64x64x16_F32F16F16_SSILNSO_5MajorE0ELSQ_0ELNSO_7ScaleInE1ELSR_1EEEEEENS4_6LayoutINS5_IJSC_SC_SC_EEENS5_IJNSA_ILi0EEESW_SW_EEEEENS5_IJNS4_10UnderscoreESZ_SZ_EEEEENS4_13SM90_TMA_LOADENS4_14ComposedLayoutINS4_7SwizzleILi3ELi4ELi3EEENS4_18smem_ptr_flag_bitsILi16EEENSU_INS5_IJNSA_ILi8EEESG_EEENS5_IJSG_SC_EEEEEEEvNS4_8identityENS4_23SM90_TMA_LOAD_MULTICASTES1C_vS1D_EENS_8epilogue10collective6detail29Sm90TmaWarpSpecializedAdapterINS1H_15DefaultEpilogueISJ_SK_SK_NS1G_6thread17LinearCombinationISJ_Li1EffLNS1L_9ScaleType4KindE0ELNS_15FloatRoundStyleE2ESJ_EENS1_15EpilogueDefaultEEEEEvvEEEEvNT_6ParamsE,@function
        .size           _ZN7cutlass13device_kernelINS_4gemm6kernel13GemmUniversalIN4cute5tupleIJiiiiEEENS1_10collective13CollectiveMmaINS1_34MainloopSm90TmaGmmaWarpSpecializedILi7ENS5_IJNS4_1CILi4EEENSA_ILi1EEESC_EEENS1_32KernelTmaWarpSpecializedPingpongEEENS5_IJNSA_ILi64EEESG_NSA_ILi128EEEEEENS_6half_tENS5_IJlSC_lEEESJ_SK_NS4_8TiledMMAINS4_8MMA_AtomIJNS4_4SM904GMMA25MMA_64x64x16_F32F16F16_SSILNSO_5MajorE0ELSQ_0ELNSO_7ScaleInE1ELSR_1EEEEEENS4_6LayoutINS5_IJSC_SC_SC_EEENS5_IJNSA_ILi0EEESW_SW_EEEEENS5_IJNS4_10UnderscoreESZ_SZ_EEEEENS4_13SM90_TMA_LOADENS4_14ComposedLayoutINS4_7SwizzleILi3ELi4ELi3EEENS4_18smem_ptr_flag_bitsILi16EEENSU_INS5_IJNSA_ILi8EEESG_EEENS5_IJSG_SC_EEEEEEEvNS4_8identityENS4_23SM90_TMA_LOAD_MULTICASTES1C_vS1D_EENS_8epilogue10collective6detail29Sm90TmaWarpSpecializedAdapterINS1H_15DefaultEpilogueISJ_SK_SK_NS1G_6thread17LinearCombinationISJ_Li1EffLNS1L_9ScaleType4KindE0ELNS_15FloatRoundStyleE2ESJ_EENS1_15EpilogueDefaultEEEEEvvEEEEvNT_6ParamsE,(.L_x_145 - _ZN7cutlass13device_kernelINS_4gemm6kernel13GemmUniversalIN4cute5tupleIJiiiiEEENS1_10collective13CollectiveMmaINS1_34MainloopSm90TmaGmmaWarpSpecializedILi7ENS5_IJNS4_1CILi4EEENSA_ILi1EEESC_EEENS1_32KernelTmaWarpSpecializedPingpongEEENS5_IJNSA_ILi64EEESG_NSA_ILi128EEEEEENS_6half_tENS5_IJlSC_lEEESJ_SK_NS4_8TiledMMAINS4_8MMA_AtomIJNS4_4SM904GMMA25MMA_64x64x16_F32F16F16_SSILNSO_5MajorE0ELSQ_0ELNSO_7ScaleInE1ELSR_1EEEEEENS4_6LayoutINS5_IJSC_SC_SC_EEENS5_IJNSA_ILi0EEESW_SW_EEEEENS5_IJNS4_10UnderscoreESZ_SZ_EEEEENS4_13SM90_TMA_LOADENS4_14ComposedLayoutINS4_7SwizzleILi3ELi4ELi3EEENS4_18smem_ptr_flag_bitsILi16EEENSU_INS5_IJNSA_ILi8EEESG_EEENS5_IJSG_SC_EEEEEEEvNS4_8identityENS4_23SM90_TMA_LOAD_MULTICASTES1C_vS1D_EENS_8epilogue10collective6detail29Sm90TmaWarpSpecializedAdapterINS1H_15DefaultEpilogueISJ_SK_SK_NS1G_6thread17LinearCombinationISJ_Li1EffLNS1L_9ScaleType4KindE0ELNS_15FloatRoundStyleE2ESJ_EENS1_15EpilogueDefaultEEEEEvvEEEEvNT_6ParamsE)
        .other          _ZN7cutlass13device_kernelINS_4gemm6kernel13GemmUniversalIN4cute5tupleIJiiiiEEENS1_10collective13CollectiveMmaINS1_34MainloopSm90TmaGmmaWarpSpecializedILi7ENS5_IJNS4_1CILi4EEENSA_ILi1EEESC_EEENS1_32KernelTmaWarpSpecializedPingpongEEENS5_IJNSA_ILi64EEESG_NSA_ILi128EEEEEENS_6half_tENS5_IJlSC_lEEESJ_SK_NS4_8TiledMMAINS4_8MMA_AtomIJNS4_4SM904GMMA25MMA_64x64x16_F32F16F16_SSILNSO_5MajorE0ELSQ_0ELNSO_7ScaleInE1ELSR_1EEEEEENS4_6LayoutINS5_IJSC_SC_SC_EEENS5_IJNSA_ILi0EEESW_SW_EEEEENS5_IJNS4_10UnderscoreESZ_SZ_EEEEENS4_13SM90_TMA_LOADENS4_14ComposedLayoutINS4_7SwizzleILi3ELi4ELi3EEENS4_18smem_ptr_flag_bitsILi16EEENSU_INS5_IJNSA_ILi8EEESG_EEENS5_IJSG_SC_EEEEEEEvNS4_8identityENS4_23SM90_TMA_LOAD_MULTICASTES1C_vS1D_EENS_8epilogue10collective6detail29Sm90TmaWarpSpecializedAdapterINS1H_15DefaultEpilogueISJ_SK_SK_NS1G_6thread17LinearCombinationISJ_Li1EffLNS1L_9ScaleType4KindE0ELNS_15FloatRoundStyleE2ESJ_EENS1_15EpilogueDefaultEEEEEvvEEEEvNT_6ParamsE,@"STO_CUDA_ENTRY STV_DEFAULT"
_ZN7cutlass13device_kernelINS_4gemm6kernel13GemmUniversalIN4cute5tupleIJiiiiEEENS1_10collective13CollectiveMmaINS1_34MainloopSm90TmaGmmaWarpSpecializedILi7ENS5_IJNS4_1CILi4EEENSA_ILi1EEESC_EEENS1_32KernelTmaWarpSpecializedPingpongEEENS5_IJNSA_ILi64EEESG_NSA_ILi128EEEEEENS_6half_tENS5_IJlSC_lEEESJ_SK_NS4_8TiledMMAINS4_8MMA_AtomIJNS4_4SM904GMMA25MMA_64x64x16_F32F16F16_SSILNSO_5MajorE0ELSQ_0ELNSO_7ScaleInE1ELSR_1EEEEEENS4_6LayoutINS5_IJSC_SC_SC_EEENS5_IJNSA_ILi0EEESW_SW_EEEEENS5_IJNS4_10UnderscoreESZ_SZ_EEEEENS4_13SM90_TMA_LOADENS4_14ComposedLayoutINS4_7SwizzleILi3ELi4ELi3EEENS4_18smem_ptr_flag_bitsILi16EEENSU_INS5_IJNSA_ILi8EEESG_EEENS5_IJSG_SC_EEEEEEEvNS4_8identityENS4_23SM90_TMA_LOAD_MULTICASTES1C_vS1D_EENS_8epilogue10collective6detail29Sm90TmaWarpSpecializedAdapterINS1H_15DefaultEpilogueISJ_SK_SK_NS1G_6thread17LinearCombinationISJ_Li1EffLNS1L_9ScaleType4KindE0ELNS_15FloatRoundStyleE2ESJ_EENS1_15EpilogueDefaultEEEEEvvEEEEvNT_6ParamsE:
[----:B------:R-:W0:Y:S02]  /*0000*/  LDC R1, c[0x0][0x28] ;  /* 0x00000a00ff017b82 */ /* 0x000e240000000800 */
[----:B0-----:R-:W-:Y:S01]  /*0010*/  VIADD R1, R1, 0xfffffff8 ;  /* 0xfffffff801017836 */ /* 0x001fe20000000000 */
[----:B------:R-:W0:Y:S01]  /*0020*/  S2R R4, SR_TID.X ;  /* 0x0000000000047919 */ /* 0x000e220000002100 */
[----:B------:R-:W-:Y:S01]  /*0030*/  ELECT P0, URZ, PT ;  /* 0x00000000003f782f */ /* 0x000fe20003800000 */
[----:B------:R-:W-:Y:S01]  /*0040*/  BSSY B0, `(.L_x_0) ;  /* 0x000000f000007945 */ /* 0x000fe20003800000 */
[--C-:B0-----:R-:W-:Y:S02]  /*0050*/  SHF.R.U32.HI R0, RZ, 0x5, R4.reuse ;  /* 0x00000005ff007819 */ /* 0x101fe40000011604 */
[----:B------:R-:W-:-:S03]  /*0060*/  SHF.R.U32.HI R7, RZ, 0x7, R4 ;  /* 0x00000007ff077819 */ /* 0x000fc60000011604 */
[----:B------:R-:W0:Y:S04]  /*0070*/  SHFL.IDX PT, R2, R0, RZ, 0x1f ;  /* 0x00001fff00027589 */ /* 0x000e2800000e0000 */
[----:B------:R1:W2:Y:S01]  /*0080*/  SHFL.IDX PT, R10, R7, RZ, 0x1f ;  /* 0x00001fff070a7589 */ /* 0x0002a200000e0000 */
[----:B0-----:R-:W-:-:S13]  /*0090*/  ISETP.NE.OR P0, PT, R2, RZ, !P0 ;  /* 0x000000ff0200720c */ /* 0x001fda0004705670 */
[----:B-12---:R-:W-:Y:S05]  /*00a0*/  @P0 BRA `(.L_x_1) ;  /* 0x0000000000200947 */ /* 0x006fea0003800000 */
[----:B------:R-:W-:Y:S02]  /*00b0*/  ULDC.64 UR4, c[0x0][0x198] ;  /* 0x0000660000047ab9 */ /* 0x000fe40000000a00 */
[----:B------:R-:W-:Y:S02]  /*00c0*/  UIADD3 UR6, UP0, UR4, 0xf0, URZ ;  /* 0x000000f004067890 */ /* 0x000fe4000ff1e03f */
[----:B------:R-:W-:Y:S02]  /*00d0*/  UIADD3 UR4, UP1, UR4, 0x1f0, URZ ;  /* 0x000001f004047890 */ /* 0x000fe4000ff3e03f */
[----:B------:R-:W-:Y:S02]  /*00e0*/  UIADD3.X UR7, URZ, UR5, URZ, UP0, !UPT ;  /* 0x000000053f077290 */ /* 0x000fe400087fe43f */
[----:B------:R-:W-:-:S07]  /*00f0*/  UIADD3.X UR5, URZ, UR5, URZ, UP1, !UPT ;  /* 0x000000053f057290 */ /* 0x000fce0008ffe43f */
[----:B------:R0:W-:Y:S02]  /*0100*/  UTMACCTL.PF [UR6] ;  /* 0x00000000060079b9 */ /* 0x0001e40008040000 */
[----:B------:R0:W-:Y:S02]  /*0110*/  UTMACCTL.PF [UR4] ;  /* 0x00000000040079b9 */ /* 0x0001e40008040000 */
[----:B0-----:R-:W-:Y:S01]  /*0120*/  NOP ;  /* 0x0000000000007918 */ /* 0x001fe20000000000 */
.L_x_1:
[----:B------:R-:W-:Y:S05]  /*0130*/  BSYNC B0 ;  /* 0x0000000000007941 */ /* 0x000fea0003800000 */
.L_x_0:
[----:B------:R-:W0:Y:S02]  /*0140*/  SHFL.IDX PT, R9, R0, RZ, 0x1f ;  /* 0x00001fff00097589 */ /* 0x000e2400000e0000 */
[----:B0-----:R-:W-:-:S13]  /*0150*/  ISETP.NE.AND P0, PT, R9, RZ, PT ;  /* 0x000000ff0900720c */ /* 0x001fda0003f05270 */
[----:B------:R-:W-:Y:S05]  /*0160*/  @P0 BRA `(.L_x_2) ;  /* 0x0000000000700947 */ /* 0x000fea0003800000 */
[----:B------:R-:W0:Y:S01]  /*0170*/  S2UR UR8, SR_CgaCtaId ;  /* 0x00000000000879c3 */ /* 0x000e220000008800 */
[----:B------:R-:W-:Y:S01]  /*0180*/  UMOV UR4, 0x400 ;  /* 0x0000040000047882 */ /* 0x000fe20000000000 */
[----:B------:R-:W-:Y:S01]  /*0190*/  UMOV UR5, 0x1 ;  /* 0x0000000100057882 */ /* 0x000fe20000000000 */
[----:B------:R-:W-:Y:S01]  /*01a0*/  UMOV UR6, 0x4 ;  /* 0x0000000400067882 */ /* 0x000fe20000000000 */
[----:B------:R-:W-:Y:S01]  /*01b0*/  ELECT P0, URZ, PT ;  /* 0x00000000003f782f */ /* 0x000fe20003800000 */
[----:B------:R-:W-:-:S04]  /*01c0*/  UIADD3 UR6, -UR6, 0x100000, URZ ;  /* 0x0010000006067890 */ /* 0x000fc8000fffe13f */
[----:B------:R-:W-:Y:S02]  /*01d0*/  USHF.L.U32 UR7, UR6, 0xb, URZ ;  /* 0x0000000b06077899 */ /* 0x000fe4000800063f */
[----:B------:R-:W-:Y:S02]  /*01e0*/  USHF.L.U32 UR6, UR6, 0x1, URZ ;  /* 0x0000000106067899 */ /* 0x000fe4000800063f */
[----:B0-----:R-:W-:Y:S02]  /*01f0*/  ULEA UR8, UR8, UR4, 0x18 ;  /* 0x0000000408087291 */ /* 0x001fe4000f8ec03f */
[----:B------:R-:W-:-:S04]  /*0200*/  UIADD3 UR4, -UR5, 0x100000, URZ ;  /* 0x0010000005047890 */ /* 0x000fc8000fffe13f */
[----:B------:R-:W-:Y:S02]  /*0210*/  USHF.L.U32 UR5, UR4, 0xb, URZ ;  /* 0x0000000b04057899 */ /* 0x000fe4000800063f */
[----:B------:R-:W-:Y:S01]  /*0220*/  USHF.L.U32 UR4, UR4, 0x1, URZ ;  /* 0x0000000104047899 */ /* 0x000fe2000800063f */
[----:B------:R-:W0:Y:S11]  /*0230*/  FENCE.VIEW.ASYNC.S ;  /* 0x00000000000073c6 */ /* 0x000e360000000000 */
[----:B0-----:R0:W1:Y:S01]  /*0240*/  SYNCS.EXCH.64 URZ, [UR8], UR4 ;  /* 0x00000004083f75b2 */ /* 0x0010620008000100 */
[----:B------:R0:W2:Y:S01]  /*0250*/  SYNCS.EXCH.64 URZ, [UR8+0x38], UR6 ;  /* 0x00003806083f75b2 */ /* 0x0000a20008000100 */
[----:B------:R0:W3:Y:S01]  /*0260*/  SYNCS.EXCH.64 URZ, [UR8+0x8], UR4 ;  /* 0x00000804083f75b2 */ /* 0x0000e20008000100 */
[----:B------:R0:W4:Y:S01]  /*0270*/  SYNCS.EXCH.64 URZ, [UR8+0x40], UR6 ;  /* 0x00004006083f75b2 */ /* 0x0001220008000100 */
[----:B------:R0:W0:Y:S01]  /*0280*/  SYNCS.EXCH.64 URZ, [UR8+0x10], UR4 ;  /* 0x00001004083f75b2 */ /* 0x0000220008000100 */
        /* <DEDUP_REMOVED lines=9> */
[----:B------:R-:W-:Y:S01]  /*0320*/  NOP ;  /* 0x0000000000007918 */ /* 0x000fe20000000000 */
.L_x_2:
[----:B------:R-:W5:Y:S01]  /*0330*/  SHFL.IDX PT, R6, R0, RZ, 0x1f ;  /* 0x00001fff00067589 */ /* 0x000f6200000e0000 */
[----:B------:R-:W-:Y:S01]  /*0340*/  SHF.R.S32.HI R3, RZ, 0x1f, R4 ;  /* 0x0000001fff037819 */ /* 0x000fe20000011404 */
[----:B------:R-:W1:Y:S01]  /*0350*/  S2UR UR12, SR_CTAID.X ;  /* 0x00000000000c79c3 */ /* 0x000e620000002500 */
[----:B------:R-:W-:Y:S01]  /*0360*/  ELECT P0, URZ, PT ;  /* 0x00000000003f782f */ /* 0x000fe20003800000 */
[----:B------:R2:W3:Y:S01]  /*0370*/  SHFL.IDX PT, R13, R0, RZ, 0x1f ;  /* 0x00001fff000d7589 */ /* 0x0004e200000e0000 */
[----:B------:R-:W-:Y:S01]  /*0380*/  LEA.HI R3, R3, R4, RZ, 0x7 ;  /* 0x0000000403037211 */ /* 0x000fe200078f38ff */
[----:B0-----:R-:W-:Y:S01]  /*0390*/  ULDC UR4, c[0x0][0x150] ;  /* 0x0000540000047ab9 */ /* 0x001fe20000000800 */
[----:B------:R-:W-:Y:S01]  /*03a0*/  ELECT P1, URZ, PT ;  /* 0x00000000003f782f */ /* 0x000fe20003820000 */
[----:B------:R-:W0:Y:S01]  /*03b0*/  SHFL.IDX PT, R17, R7, RZ, 0x1f ;  /* 0x00001fff07117589 */ /* 0x000e2200000e0000 */
[----:B------:R-:W-:Y:S01]  /*03c0*/  LOP3.LUT R3, R3, 0xffffff80, RZ, 0xc0, !PT ;  /* 0xffffff8003037812 */ /* 0x000fe200078ec0ff */
[----:B------:R-:W4:Y:S01]  /*03d0*/  LDC R15, c[0x0][0x144] ;  /* 0x00005100ff0f7b82 */ /* 0x000f220000000800 */
[----:B------:R-:W-:Y:S01]  /*03e0*/  ULDC UR5, c[0x0][0x154] ;  /* 0x0000550000057ab9 */ /* 0x000fe20000000800 */
[----:B--2---:R-:W-:Y:S01]  /*03f0*/  SHF.R.S32.HI R0, RZ, 0x1f, R9 ;  /* 0x0000001fff007819 */ /* 0x004fe20000011409 */
[----:B------:R-:W-:Y:S01]  /*0400*/  UMOV UR11, 0x80 ;  /* 0x00000080000b7882 */ /* 0x000fe20000000000 */
[----:B------:R-:W-:Y:S01]  /*0410*/  IMAD.IADD R5, R4, 0x1, -R3 ;  /* 0x0000000104057824 */ /* 0x000fe200078e0a03 */
[----:B------:R-:W-:Y:S01]  /*0420*/  NOP ;  /* 0x0000000000007918 */ /* 0x000fe20000000000 */
[----:B------:R-:W-:Y:S01]  /*0430*/  LEA.HI R0, R0, R9, RZ, 0x2 ;  /* 0x0000000900007211 */ /* 0x000fe200078f10ff */
[----:B------:R-:W-:Y:S01]  /*0440*/  NOP ;  /* 0x0000000000007918 */ /* 0x000fe20000000000 */
[----:B------:R-:W2:Y:S01]  /*0450*/  LDC R16, c[0x0][0x140] ;  /* 0x00005000ff107b82 */ /* 0x000ea20000000800 */
[----:B------:R-:W-:Y:S01]  /*0460*/  SHF.R.S32.HI R8, RZ, 0x1f, R5 ;  /* 0x0000001fff087819 */ /* 0x000fe20000011405 */
[----:B------:R-:W-:Y:S01]  /*0470*/  VIADD R36, R10, 0xffffffff ;  /* 0xffffffff0a247836 */ /* 0x000fe20000000000 */
[----:B------:R-:W-:Y:S01]  /*0480*/  LOP3.LUT R0, R0, 0x3ffffffc, RZ, 0xc0, !PT ;  /* 0x3ffffffc00007812 */ /* 0x000fe200078ec0ff */
[----:B------:R-:W-:Y:S01]  /*0490*/  IMAD.MOV.U32 R57, RZ, RZ, 0x1 ;  /* 0x00000001ff397424 */ /* 0x000fe200078e00ff */
[----:B------:R-:W-:-:S02]  /*04a0*/  LEA.HI R3, R8, R5, RZ, 0x3 ;  /* 0x0000000508037211 */ /* 0x000fc400078f18ff */
[----:B-----5:R-:W-:Y:S01]  /*04b0*/  ISETP.NE.OR P0, PT, R6, RZ, !P0 ;  /* 0x000000ff0600720c */ /* 0x020fe20004705670 */
[----:B------:R-:W-:Y:S01]  /*04c0*/  IMAD.IADD R9, R9, 0x1, -R0 ;  /* 0x0000000109097824 */ /* 0x000fe200078e0a00 */
[----:B------:R-:W5:Y:S01]  /*04d0*/  S2R R6, SR_CTAID.Y ;  /* 0x0000000000067919 */ /* 0x000f620000002600 */
[--C-:B------:R-:W-:Y:S01]  /*04e0*/  SHF.R.S32.HI R11, RZ, 0x3, R3.reuse ;  /* 0x00000003ff0b7819 */ /* 0x100fe20000011403 */
[----:B------:R-:W0:Y:S01]  /*04f0*/  LDC R21, c[0x0][0x148] ;  /* 0x00005200ff157b82 */ /* 0x000e220000000800 */
[----:B------:R-:W-:Y:S02]  /*0500*/  SHF.R.S32.HI R12, RZ, 0x1f, R3 ;  /* 0x0000001fff0c7819 */ /* 0x000fe40000011403 */
[----:B-1----:R-:W-:Y:S02]  /*0510*/  I2FP.F32.U32 R3, UR12 ;  /* 0x0000000c00037c45 */ /* 0x002fe40008201000 */
[----:B------:R-:W-:Y:S02]  /*0520*/  LEA.HI R12, R12, R11, RZ, 0x2 ;  /* 0x0000000b0c0c7211 */ /* 0x000fe400078f10ff */
[----:B---3--:R-:W-:Y:S01]  /*0530*/  ISETP.NE.OR P1, PT, R13, RZ, !P1 ;  /* 0x000000ff0d00720c */ /* 0x008fe20004f25670 */
[----:B------:R-:W-:Y:S01]  /*0540*/  FMUL R14, R3, UR4 ;  /* 0x00000004030e7c20 */ /* 0x000fe20008400000 */
[----:B------:R-:W-:Y:S01]  /*0550*/  LOP3.LUT R12, R12, 0xfffffffc, RZ, 0xc0, !PT ;  /* 0xfffffffc0c0c7812 */ /* 0x000fe200078ec0ff */
[----:B------:R-:W-:Y:S01]  /*0560*/  VOTEU.ALL UP2, P0 ;  /* 0x00000000003f7886 */ /* 0x000fe20000040000 */
[----:B------:R-:W-:Y:S01]  /*0570*/  SHF.R.S32.HI R3, RZ, 0x1f, R2 ;  /* 0x0000001fff037819 */ /* 0x000fe20000011402 */
[----:B------:R-:W-:Y:S01]  /*0580*/  UMOV UR4, 0x20 ;  /* 0x0000002000047882 */ /* 0x000fe20000000000 */
[----:B--2---:R-:W-:Y:S01]  /*0590*/  ISETP.EQ.U32.AND P2, PT, R16, 0x1, PT ;  /* 0x000000011000780c */ /* 0x004fe20003f42070 */
[----:B------:R-:W-:Y:S01]  /*05a0*/  IMAD.IADD R12, R11, 0x1, -R12 ;  /* 0x000000010b0c7824 */ /* 0x000fe200078e0a0c */
[----:B------:R-:W-:Y:S01]  /*05b0*/  LEA.HI R3, R3, R2, RZ, 0x2 ;  /* 0x0000000203037211 */ /* 0x000fe200078f10ff */
[----:B------:R-:W1:Y:S01]  /*05c0*/  F2I.U32.TRUNC.NTZ R14, R14 ;  /* 0x0000000e000e7305 */ /* 0x000e62000020f000 */
[----:B------:R-:W2:Y:S01]  /*05d0*/  @!UP2 S2UR UR7, SR_CgaCtaId ;  /* 0x000000000007a9c3 */ /* 0x000ea20000008800 */
[----:B------:R-:W-:Y:S01]  /*05e0*/  IMAD R12, R9, 0x4, R12 ;  /* 0x00000004090c7824 */ /* 0x000fe200078e020c */
[----:B------:R-:W-:Y:S01]  /*05f0*/  LOP3.LUT R3, R3, 0xfffffffc, RZ, 0xc0, !PT ;  /* 0xfffffffc03037812 */ /* 0x000fe200078ec0ff */
[----:B------:R-:W-:Y:S01]  /*0600*/  VOTEU.ALL UP3, P1 ;  /* 0x00000000003f7886 */ /* 0x000fe20000860000 */
[----:B------:R-:W-:Y:S01]  /*0610*/  @!UP2 UMOV UR6, 0x400 ;  /* 0x000004000006a882 */ /* 0x000fe20000000000 */
[----:B------:R-:W-:Y:S01]  /*0620*/  VOTEU.ALL UP4, P1 ;  /* 0x00000000003f7886 */ /* 0x000fe20000880000 */
[----:B------:R-:W-:Y:S01]  /*0630*/  VOTEU.ALL UP5, P1 ;  /* 0x00000000003f7886 */ /* 0x000fe200008a0000 */
[----:B------:R-:W-:Y:S01]  /*0640*/  IMAD.IADD R9, R2, 0x1, -R3 ;  /* 0x0000000102097824 */ /* 0x000fe200078e0a03 */
[----:B------:R-:W-:Y:S01]  /*0650*/  SHF.R.S32.HI R3, RZ, 0x1f, R12 ;  /* 0x0000001fff037819 */ /* 0x000fe2000001140c */
[----:B------:R-:W3:Y:S01]  /*0660*/  @!UP3 S2UR UR10, SR_CgaCtaId ;  /* 0x00000000000ab9c3 */ /* 0x000ee20000008800 */
[----:B------:R-:W-:Y:S01]  /*0670*/  @!UP3 UMOV UR9, 0x400 ;  /* 0x000004000009b882 */ /* 0x000fe20000000000 */
[----:B------:R-:W-:Y:S01]  /*0680*/  VOTEU.ALL UP0, P0 ;  /* 0x00000000003f7886 */ /* 0x000fe20000000000 */
[----:B------:R-:W-:Y:S01]  /*0690*/  LEA.HI R3, R3, R12, RZ, 0x2 ;  /* 0x0000000c03037211 */ /* 0x000fe200078f10ff */
[----:B------:R-:W-:Y:S01]  /*06a0*/  VOTEU.ALL UP1, P0 ;  /* 0x00000000003f7886 */ /* 0x000fe20000020000 */
[----:B-----5:R-:W-:Y:S01]  /*06b0*/  I2FP.F32.U32 R0, R6 ;  /* 0x0000000600007245 */ /* 0x020fe20000201000 */
[----:B-1----:R-:W-:Y:S01]  /*06c0*/  IMAD.MOV R14, RZ, RZ, -R14 ;  /* 0x000000ffff0e7224 */ /* 0x002fe200078e0a0e */
[----:B------:R-:W-:Y:S01]  /*06d0*/  LOP3.LUT R11, R3, 0xfffffffc, RZ, 0xc0, !PT ;  /* 0xfffffffc030b7812 */ /* 0x000fe200078ec0ff */
[----:B------:R-:W-:Y:S01]  /*06e0*/  IMAD.SHL.U32 R3, R12, 0x4, RZ ;  /* 0x000000040c037824 */ /* 0x000fe200078e00ff */
[----:B------:R-:W-:Y:S01]  /*06f0*/  LOP3.LUT P0, RZ, R5, 0x7, RZ, 0xc0, !PT ;  /* 0x0000000705ff7812 */ /* 0x000fe2000780c0ff */
[----:B----4-:R-:W-:-:S02]  /*0700*/  IMAD R20, R15, R14, UR12 ;  /* 0x0000000c0f147e24 */ /* 0x010fc4000f8e020e */
[----:B------:R-:W-:Y:S01]  /*0710*/  FMUL R0, R0, UR5 ;  /* 0x0000000500007c20 */ /* 0x000fe20008400000 */
[C---:B------:R-:W-:Y:S01]  /*0720*/  IMAD.IADD R11, R12.reuse, 0x1, -R11 ;  /* 0x000000010c0b7824 */ /* 0x040fe200078e0a0b */
[----:B------:R-:W-:Y:S01]  /*0730*/  LOP3.LUT R56, R12, 0xc, R3, 0x78, !PT ;  /* 0x0000000c0c387812 */ /* 0x000fe200078e7803 */
[----:B------:R-:W-:-:S04]  /*0740*/  @!UP2 UIADD3 UR4, -UR4, 0x100000, URZ ;  /* 0x001000000404a890 */ /* 0x000fc8000fffe13f */
[----:B------:R-:W-:Y:S02]  /*0750*/  @!UP2 USHF.L.U32 UR5, UR4, 0xb, URZ ;  /* 0x0000000b0405a899 */ /* 0x000fe4000800063f */
[----:B------:R-:W-:Y:S01]  /*0760*/  @!UP2 USHF.L.U32 UR4, UR4, 0x1, URZ ;  /* 0x000000010404a899 */ /* 0x000fe2000800063f */
[----:B------:R-:W-:Y:S01]  /*0770*/  ISETP.GE.U32.AND P6, PT, R36, 0x2, PT ;  /* 0x000000022400780c */ /* 0x000fe20003fc6070 */
[----:B--2---:R-:W-:Y:S01]  /*0780*/  @!UP2 ULEA UR8, UR7, UR6, 0x18 ;  /* 0x000000060708a291 */ /* 0x004fe2000f8ec03f */
[----:B------:R-:W-:Y:S01]  /*0790*/  ISETP.NE.AND P4, PT, R11, R20, PT ;  /* 0x000000140b00720c */ /* 0x000fe20003f85270 */
[----:B------:R-:W1:Y:S01]  /*07a0*/  F2I.U32.TRUNC.NTZ R0, R0 ;  /* 0x0000000000007305 */ /* 0x000e62000020f000 */
[----:B------:R-:W-:-:S04]  /*07b0*/  @!UP3 UIADD3 UR6, -UR11, 0x100000, URZ ;  /* 0x001000000b06b890 */ /* 0x000fc8000fffe13f */
[----:B------:R-:W-:Y:S02]  /*07c0*/  @!UP3 USHF.L.U32 UR7, UR6, 0xb, URZ ;  /* 0x0000000b0607b899 */ /* 0x000fe4000800063f */
[----:B------:R-:W-:Y:S01]  /*07d0*/  @!UP3 USHF.L.U32 UR6, UR6, 0x1, URZ ;  /* 0x000000010606b899 */ /* 0x000fe2000800063f */
[----:B------:R-:W-:Y:S01]  /*07e0*/  ISETP.LT.U32.AND P0, PT, R56, 0x4, !P0 ;  /* 0x000000043800780c */ /* 0x000fe20004701070 */
[----:B------:R-:W-:Y:S01]  /*07f0*/  VOTEU.ALL UP2, P1 ;  /* 0x00000000003f7886 */ /* 0x000fe20000840000 */
[----:B0-----:R-:W-:Y:S01]  /*0800*/  R2UR UR43, R17 ;  /* 0x00000000112b72ca */ /* 0x001fe200000e0000 */
[----:B---3--:R-:W-:Y:S01]  /*0810*/  @!UP3 ULEA UR9, UR10, UR9, 0x18 ;  /* 0x000000090a09b291 */ /* 0x008fe2000f8ec03f */
[----:B------:R-:W-:Y:S01]  /*0820*/  ISETP.NE.AND P3, PT, R10, RZ, PT ;  /* 0x000000ff0a00720c */ /* 0x000fe20003f65270 */
[----:B------:R-:W-:Y:S01]  /*0830*/  VOTEU.ALL UP3, P1 ;  /* 0x00000000003f7886 */ /* 0x000fe20000860000 */
[----:B------:R-:W-:Y:S01]  /*0840*/  ISETP.NE.AND P1, PT, R9, 0x3, PT ;  /* 0x000000030900780c */ /* 0x000fe20003f25270 */
[----:B------:R-:W0:Y:S02]  /*0850*/  FENCE.VIEW.ASYNC.S ;  /* 0x00000000000073c6 */ /* 0x000e240000000000 */
[----:B0-----:R0:W2:Y:S01]  /*0860*/  @!UP0 SYNCS.EXCH.64 URZ, [UR8+0xa0], UR4 ;  /* 0x0000a004083f85b2 */ /* 0x0010a20008000100 */
[----:B------:R-:W-:-:S02]  /*0870*/  @P4 SHF.R.S32.HI R3, RZ, 0x1f, R56 ;  /* 0x0000001fff034819 */ /* 0x000fc40000011438 */
[----:B------:R-:W-:Y:S01]  /*0880*/  ISETP.EQ.OR P1, PT, R9, RZ, !P1 ;  /* 0x000000ff0900720c */ /* 0x000fe20004f22670 */
[----:B-1----:R-:W-:Y:S01]  /*0890*/  IMAD.MOV R24, RZ, RZ, -R0 ;  /* 0x000000ffff187224 */ /* 0x002fe200078e0a00 */
[----:B------:R-:W-:Y:S02]  /*08a0*/  @P4 LEA.HI R3, R3, R56, RZ, 0x2 ;  /* 0x0000003803034211 */ /* 0x000fe400078f10ff */
[----:B------:R-:W-:Y:S01]  /*08b0*/  ISETP.EQ.AND P1, PT, R10, RZ, P1 ;  /* 0x000000ff0a00720c */ /* 0x000fe20000f22270 */
[----:B------:R-:W-:Y:S01]  /*08c0*/  IMAD R0, R21, R24, R6 ;  /* 0x0000001815007224 */ /* 0x000fe200078e0206 */
[----:B------:R-:W-:Y:S02]  /*08d0*/  @P4 SHF.R.S32.HI R3, RZ, 0x2, R3 ;  /* 0x00000002ff034819 */ /* 0x000fe40000011403 */
[----:B------:R-:W-:Y:S02]  /*08e0*/  SEL R23, RZ, 0x1, !P1 ;  /* 0x00000001ff177807 */ /* 0x000fe40004800000 */
[----:B------:R-:W-:Y:S01]  /*08f0*/  @P4 ISETP.NE.AND P5, PT, R3, R0, PT ;  /* 0x000000000300420c */ /* 0x000fe20003fa5270 */
[----:B------:R0:W1:Y:S01]  /*0900*/  @!UP1 SYNCS.EXCH.64 URZ, [UR8+0xa8], UR4 ;  /* 0x0000a804083f95b2 */ /* 0x0000620008000100 */
[----:B------:R-:W-:Y:S01]  /*0910*/  NOP ;  /* 0x0000000000007918 */ /* 0x000fe20000000000 */
[----:B------:R-:W-:-:S02]  /*0920*/  SEL R0, RZ, 0x1, !P0 ;  /* 0x00000001ff007807 */ /* 0x000fc40004000000 */
[----:B------:R-:W-:Y:S02]  /*0930*/  @P4 SEL R57, RZ, 0x1, P5 ;  /* 0x00000001ff394807 */ /* 0x000fe40002800000 */
[----:B------:R-:W-:Y:S02]  /*0940*/  SEL R23, R23, 0x2, P6 ;  /* 0x0000000217177807 */ /* 0x000fe40003000000 */
[----:B------:R-:W-:Y:S01]  /*0950*/  LOP3.LUT R57, R57, R0, RZ, 0xc0, !PT ;  /* 0x0000000039397212 */ /* 0x000fe200078ec0ff */
[----:B------:R0:W3:Y:S01]  /*0960*/  @!UP2 SYNCS.EXCH.64 URZ, [UR9+0x80], UR6 ;  /* 0x00008006093fa5b2 */ /* 0x0000e20008000100 */
[----:B------:R0:W4:Y:S01]  /*0970*/  @!UP3 SYNCS.EXCH.64 URZ, [UR9+0x88], UR6 ;  /* 0x00008806093fb5b2 */ /* 0x0001220008000100 */
[----:B------:R0:W0:Y:S01]  /*0980*/  @!UP4 SYNCS.EXCH.64 URZ, [UR9+0x90], UR6 ;  /* 0x00009006093fc5b2 */ /* 0x0000220008000100 */
[----:B------:R0:W0:Y:S01]  /*0990*/  @!UP5 SYNCS.EXCH.64 URZ, [UR9+0x98], UR6 ;  /* 0x00009806093fd5b2 */ /* 0x0000220008000100 */
[----:B------:R-:W-:Y:S01]  /*09a0*/  NOP ;  /* 0x0000000000007918 */ /* 0x000fe20000000000 */
[----:B--2---:R-:W-:Y:S05]  /*09b0*/  @!P2 BRA `(.L_x_3) ;  /* 0x000000000008a947 */ /* 0x004fea0003800000 */
[----:B01-34-:R-:W-:Y:S01]  /*09c0*/  UCGABAR_ARV ;  /* 0x00000000000079c7 */ /* 0x01bfe20008000000 */
[----:B------:R-:W-:Y:S05]  /*09d0*/  BRA `(.L_x_4) ;  /* 0x0000000000047947 */ /* 0x000fea0003800000 */
.L_x_3:
[----:B01-34-:R-:W-:Y:S01]  /*09e0*/  NOP ;  /* 0x0000000000007918 */ /* 0x01bfe20000000000 */
.L_x_4:
[----:B------:R-:W-:Y:S01]  /*09f0*/  ULDC.64 UR4, c[0x0][0x598] ;  /* 0x0001660000047ab9 */ /* 0x000fe20000000a00 */
[----:B------:R-:W-:Y:S01]  /*0a00*/  ULDC.64 UR36, c[0x0][0x208] ;  /* 0x0000820000247ab9 */ /* 0x000fe20000000a00 */
[----:B------:R-:W-:-:S04]  /*0a10*/  ISETP.NE.U32.AND P0, PT, RZ, UR4, PT ;  /* 0x00000004ff007c0c */ /* 0x000fc8000bf05070 */
[----:B------:R-:W-:-:S13]  /*0a20*/  ISETP.NE.AND.EX P0, PT, RZ, UR5, PT, P0 ;  /* 0x00000005ff007c0c */ /* 0x000fda000bf05300 */
[----:B------:R-:W-:Y:S05]  /*0a30*/  @!P0 BRA `(.L_x_5) ;  /* 0x00000000001c8947 */ /* 0x000fea0003800000 */
[----:B------:R-:W0:Y:S02]  /*0a40*/  LDC.64 R2, c[0x0][0x598] ;  /* 0x00016600ff027b82 */ /* 0x000e240000000a00 */
[----:B0-----:R-:W2:Y:S02]  /*0a50*/  LDG.E.64 R2, desc[UR36][R2.64] ;  /* 0x0000002402027981 */ /* 0x001ea4000c1e1b00 */
[----:B--2---:R-:W-:-:S04]  /*0a60*/  ISETP.NE.U32.AND P0, PT, R2, RZ, PT ;  /* 0x000000ff0200720c */ /* 0x004fc80003f05070 */
[----:B------:R-:W-:-:S13]  /*0a70*/  ISETP.NE.AND.EX P0, PT, R3, RZ, PT, P0 ;  /* 0x000000ff0300720c */ /* 0x000fda0003f05300 */
[----:B------:R-:W-:Y:S05]  /*0a80*/  @!P0 BRA `(.L_x_5) ;  /* 0x0000000000088947 */ /* 0x000fea0003800000 */
[----:B------:R0:W5:Y:S01]  /*0a90*/  LD.E R58, desc[UR36][R2.64] ;  /* 0x00000024023a7980 */ /* 0x000162000c101900 */
[----:B------:R-:W-:Y:S05]  /*0aa0*/  BRA `(.L_x_6) ;  /* 0x0000000000247947 */ /* 0x000fea0003800000 */
.L_x_5:
[----:B------:R-:W-:Y:S02]  /*0ab0*/  ULDC.64 UR4, c[0x0][0x588] ;  /* 0x0001620000047ab9 */ /* 0x000fe40000000a00 */
[----:B------:R-:W-:-:S04]  /*0ac0*/  ISETP.NE.U32.AND P0, PT, RZ, UR4, PT ;  /* 0x00000004ff007c0c */ /* 0x000fc8000bf05070 */
[----:B------:R-:W-:-:S13]  /*0ad0*/  ISETP.NE.AND.EX P0, PT, RZ, UR5, PT, P0 ;  /* 0x00000005ff007c0c */ /* 0x000fda000bf05300 */
[----:B------:R-:W-:Y:S05]  /*0ae0*/  @!P0 BRA `(.L_x_7) ;  /* 0x00000000000c8947 */ /* 0x000fea0003800000 */
[----:B------:R-:W0:Y:S02]  /*0af0*/  LDC.64 R58, c[0x0][0x588] ;  /* 0x00016200ff3a7b82 */ /* 0x000e240000000a00 */
[----:B0-----:R1:W5:Y:S01]  /*0b00*/  LDG.E R58, desc[UR36][R58.64] ;  /* 0x000000243a3a7981 */ /* 0x001362000c1e1900 */
[----:B------:R-:W-:Y:S05]  /*0b10*/  BRA `(.L_x_6) ;  /* 0x0000000000087947 */ /* 0x000fea0003800000 */
.L_x_7:
[----:B------:R-:W-:Y:S02]  /*0b20*/  ULDC UR4, c[0x0][0x580] ;  /* 0x0001600000047ab9 */ /* 0x000fe40000000800 */
[----:B------:R-:W-:-:S07]  /*0b30*/  IMAD.U32 R58, RZ, RZ, UR4 ;  /* 0x00000004ff3a7e24 */ /* 0x000fce000f8e00ff */
.L_x_6:
[----:B------:R-:W-:Y:S02]  /*0b40*/  ULDC.64 UR4, c[0x0][0x5a0] ;  /* 0x0001680000047ab9 */ /* 0x000fe40000000a00 */
[----:B------:R-:W-:-:S04]  /*0b50*/  ISETP.NE.U32.AND P0, PT, RZ, UR4, PT ;  /* 0x00000004ff007c0c */ /* 0x000fc8000bf05070 */
[----:B------:R-:W-:-:S13]  /*0b60*/  ISETP.NE.AND.EX P0, PT, RZ, UR5, PT, P0 ;  /* 0x00000005ff007c0c */ /* 0x000fda000bf05300 */
[----:B------:R-:W-:Y:S05]  /*0b70*/  @!P0 BRA `(.L_x_8) ;  /* 0x00000000001c8947 */ /* 0x000fea0003800000 */
[----:B0-----:R-:W0:Y:S02]  /*0b80*/  LDC.64 R2, c[0x0][0x5a0] ;  /* 0x00016800ff027b82 */ /* 0x001e240000000a00 */
[----:B0-----:R-:W2:Y:S02]  /*0b90*/  LDG.E.64 R2, desc[UR36][R2.64] ;  /* 0x0000002402027981 */ /* 0x001ea4000c1e1b00 */
[----:B--2---:R-:W-:-:S04]  /*0ba0*/  ISETP.NE.U32.AND P0, PT, R2, RZ, PT ;  /* 0x000000ff0200720c */ /* 0x004fc80003f05070 */
[----:B------:R-:W-:-:S13]  /*0bb0*/  ISETP.NE.AND.EX P0, PT, R3, RZ, PT, P0 ;  /* 0x000000ff0300720c */ /* 0x000fda0003f05300 */
[----:B------:R-:W-:Y:S05]  /*0bc0*/  @!P0 BRA `(.L_x_8) ;  /* 0x0000000000088947 */ /* 0x000fea0003800000 */
[----:B-1----:R0:W5:Y:S01]  /*0bd0*/  LD.E R59, desc[UR36][R2.64] ;  /* 0x00000024023b7980 */ /* 0x002162000c101900 */
[----:B------:R-:W-:Y:S05]  /*0be0*/  BRA `(.L_x_9) ;  /* 0x0000000000247947 */ /* 0x000fea0003800000 */
.L_x_8:
[----:B------:R-:W-:Y:S02]  /*0bf0*/  ULDC.64 UR4, c[0x0][0x590] ;  /* 0x0001640000047ab9 */ /* 0x000fe40000000a00 */
[----:B------:R-:W-:-:S04]  /*0c00*/  ISETP.NE.U32.AND P0, PT, RZ, UR4, PT ;  /* 0x00000004ff007c0c */ /* 0x000fc8000bf05070 */
[----:B------:R-:W-:-:S13]  /*0c10*/  ISETP.NE.AND.EX P0, PT, RZ, UR5, PT, P0 ;  /* 0x00000005ff007c0c */ /* 0x000fda000bf05300 */
[----:B------:R-:W-:Y:S05]  /*0c20*/  @!P0 BRA `(.L_x_10) ;  /* 0x00000000000c8947 */ /* 0x000fea0003800000 */
[----:B0-----:R-:W1:Y:S02]  /*0c30*/  LDC.64 R2, c[0x0][0x590] ;  /* 0x00016400ff027b82 */ /* 0x001e640000000a00 */
[----:B-1----:R1:W5:Y:S01]  /*0c40*/  LDG.E R59, desc[UR36][R2.64] ;  /* 0x00000024023b7981 */ /* 0x002362000c1e1900 */
[----:B------:R-:W-:Y:S05]  /*0c50*/  BRA `(.L_x_9) ;  /* 0x0000000000087947 */ /* 0x000fea0003800000 */
.L_x_10:
[----:B------:R-:W-:Y:S02]  /*0c60*/  ULDC UR4, c[0x0][0x584] ;  /* 0x0001610000047ab9 */ /* 0x000fe40000000800 */
[----:B-1----:R-:W-:-:S07]  /*0c70*/  IMAD.U32 R59, RZ, RZ, UR4 ;  /* 0x00000004ff3b7e24 */ /* 0x002fce000f8e00ff */
.L_x_9:
[----:B01----:R-:W0:Y:S01]  /*0c80*/  LDC R2, c[0x0][0x65c] ;  /* 0x00019700ff027b82 */ /* 0x003e220000000800 */
[----:B------:R-:W-:Y:S01]  /*0c90*/  ULDC UR6, c[0x0][0x28c] ;  /* 0x0000a30000067ab9 */ /* 0x000fe20000000800 */
[----:B------:R-:W-:Y:S01]  /*0ca0*/  ISETP.NE.AND P0, PT, R10, 0x2, PT ;  /* 0x000000020a00780c */ /* 0x000fe20003f05270 */
[----:B------:R-:W-:Y:S01]  /*0cb0*/  UIADD3 UR6, UR6, 0x7f, URZ ;  /* 0x0000007f06067890 */ /* 0x000fe2000fffe03f */
[----:B------:R-:W-:Y:S01]  /*0cc0*/  IMAD.U32 R10, RZ, RZ, UR12 ;  /* 0x0000000cff0a7e24 */ /* 0x000fe2000f8e00ff */
[----:B------:R-:W-:Y:S01]  /*0cd0*/  UMOV UR38, URZ ;  /* 0x0000003f00267c82 */ /* 0x000fe20008000000 */
[----:B------:R-:W-:Y:S01]  /*0ce0*/  UMOV UR39, URZ ;  /* 0x0000003f00277c82 */ /* 0x000fe20008000000 */
[----:B------:R-:W-:Y:S01]  /*0cf0*/  USHF.R.S32.HI UR7, URZ, 0x1f, UR6 ;  /* 0x0000001f3f077899 */ /* 0x000fe20008011406 */
[----:B------:R-:W-:-:S03]  /*0d00*/  ULDC.64 UR8, c[0x0][0x650] ;  /* 0x0001940000087ab9 */ /* 0x000fc60000000a00 */
[----:B------:R-:W-:-:S04]  /*0d10*/  ULEA.HI UR7, UR7, UR6, URZ, 0x7 ;  /* 0x0000000607077291 */ /* 0x000fc8000f8f383f */
[----:B------:R-:W-:Y:S01]  /*0d20*/  USHF.R.S32.HI UR40, URZ, 0x7, UR7 ;  /* 0x000000073f287899 */ /* 0x000fe20008011407 */
[----:B0-----:R-:W-:-:S13]  /*0d30*/  ISETP.NE.AND P1, PT, R2, 0x1, PT ;  /* 0x000000010200780c */ /* 0x001fda0003f25270 */
[----:B------:R-:W0:Y:S01]  /*0d40*/  @P1 LDC R17, c[0x0][0x10] ;  /* 0x00000400ff111b82 */ /* 0x000e220000000800 */
[----:B------:R-:W-:Y:S02]  /*0d50*/  @P1 IMAD.MOV.U32 R7, RZ, RZ, RZ ;  /* 0x000000ffff071224 */ /* 0x000fe400078e00ff */
[----:B------:R-:W-:-:S05]  /*0d60*/  @P1 IMAD.MOV.U32 R11, RZ, RZ, RZ ;  /* 0x000000ffff0b1224 */ /* 0x000fca00078e00ff */
[----:B------:R-:W1:Y:S01]  /*0d70*/  @!P1 LDC R3, c[0x0][0xc] ;  /* 0x00000300ff039b82 */ /* 0x000e620000000800 */
[----:B------:R-:W-:Y:S01]  /*0d80*/  ULDC UR4, c[0x0][0xc] ;  /* 0x0000030000047ab9 */ /* 0x000fe20000000800 */
[----:B------:R-:W-:Y:S02]  /*0d90*/  ULDC UR5, c[0x0][0x10] ;  /* 0x0000040000057ab9 */ /* 0x000fe40000000800 */
[----:B------:R-:W-:-:S04]  /*0da0*/  UIMAD.WIDE.U32 UR4, UR4, UR5, URZ ;  /* 0x00000005040472a5 */ /* 0x000fc8000f8e003f */
[----:B------:R-:W2:Y:S01]  /*0db0*/  LDC R0, c[0x0][0x14] ;  /* 0x00000500ff007b82 */ /* 0x000ea20000000800 */
[----:B0-----:R-:W-:-:S04]  /*0dc0*/  @P1 IMAD.WIDE.U32 R16, R17, UR12, R6 ;  /* 0x0000000c11101c25 */ /* 0x001fc8000f8e0006 */
[----:B------:R-:W-:Y:S02]  /*0dd0*/  @P1 IMAD.IADD R17, R17, 0x1, R11 ;  /* 0x0000000111111824 */ /* 0x000fe400078e020b */
[----:B------:R-:W-:Y:S02]  /*0de0*/  IMAD.MOV.U32 R11, RZ, RZ, RZ ;  /* 0x000000ffff0b7224 */ /* 0x000fe400078e00ff */
[----:B-1----:R-:W-:-:S04]  /*0df0*/  @!P1 IMAD.WIDE.U32 R10, R6, R3, R10 ;  /* 0x00000003060a9225 */ /* 0x002fc800078e000a */
[----:B------:R-:W-:Y:S02]  /*0e00*/  @!P1 IMAD.MOV.U32 R16, RZ, RZ, R10 ;  /* 0x000000ffff109224 */ /* 0x000fe400078e000a */
[----:B--2---:R-:W-:-:S04]  /*0e10*/  IMAD.WIDE.U32 R12, R0, UR4, RZ ;  /* 0x00000004000c7c25 */ /* 0x004fc8000f8e00ff */
[----:B------:R-:W-:Y:S01]  /*0e20*/  IMAD R3, R0, UR5, RZ ;  /* 0x0000000500037c24 */ /* 0x000fe2000f8e02ff */
[----:B------:R0:W-:Y:S01]  /*0e30*/  STL.64 [R1], R12 ;  /* 0x0000000c01007387 */ /* 0x0001e20000100a00 */
[----:B------:R-:W-:Y:S02]  /*0e40*/  @!P1 IMAD.MOV.U32 R17, RZ, RZ, R11 ;  /* 0x000000ffff119224 */ /* 0x000fe400078e000b */
[----:B------:R-:W-:Y:S01]  /*0e50*/  IMAD.IADD R0, R13, 0x1, R3 ;  /* 0x000000010d007824 */ /* 0x000fe200078e0203 */
[----:B------:R-:W-:Y:S06]  /*0e60*/  @P0 BRA `(.L_x_11) ;  /* 0x0000000000280947 */ /* 0x000fec0003800000 */
[----:B------:R-:W-:Y:S01]  /*0e70*/  UIMAD.WIDE.U32 UR4, UR40, 0x24924925, URZ ;  /* 0x24924925280478a5 */ /* 0x000fe2000f8e003f */
[----:B------:R-:W-:Y:S01]  /*0e80*/  IADD3 R16, P0, R16, R12, RZ ;  /* 0x0000000c10107210 */ /* 0x000fe20007f1e0ff */
[----:B------:R-:W-:Y:S02]  /*0e90*/  UISETP.GE.U32.AND UP0, UPT, UR40, 0x7, UPT ;  /* 0x000000072800788c */ /* 0x000fe4000bf06070 */
[----:B------:R-:W-:Y:S02]  /*0ea0*/  UIADD3 UR4, -UR5, UR40, URZ ;  /* 0x0000002805047290 */ /* 0x000fe4000fffe13f */
[----:B------:R-:W-:Y:S01]  /*0eb0*/  IMAD.X R17, R0, 0x1, R17, P0 ;  /* 0x0000000100117824 */ /* 0x000fe200000e0611 */
[----:B------:R-:W-:Y:S01]  /*0ec0*/  UMOV UR39, URZ ;  /* 0x0000003f00277c82 */ /* 0x000fe20008000000 */
[----:B------:R-:W-:-:S04]  /*0ed0*/  ULEA.HI UR4, UR4, UR5, URZ, 0x1f ;  /* 0x0000000504047291 */ /* 0x000fc8000f8ff83f */
[----:B------:R-:W-:-:S04]  /*0ee0*/  USHF.R.U32.HI UR4, URZ, 0x2, UR4 ;  /* 0x000000023f047899 */ /* 0x000fc80008011604 */
[----:B------:R-:W-:Y:S02]  /*0ef0*/  @UP0 ULOP3.LUT UR39, UR4, 0x1, URZ, 0xc0, !UPT ;  /* 0x0000000104270892 */ /* 0x000fe4000f8ec03f */
[----:B------:R-:W-:-:S12]  /*0f00*/  UIMAD UR38, UR4, -0x7, UR40 ;  /* 0xfffffff9042678a4 */ /* 0x000fd8000f8e0228 */
.L_x_11:
[----:B------:R-:W-:Y:S01]  /*0f10*/  ISETP.GE.U32.AND P0, PT, R16, UR8, PT ;  /* 0x0000000810007c0c */ /* 0x000fe2000bf06070 */
[----:B------:R-:W-:Y:S01]  /*0f20*/  IMAD.MOV.U32 R22, RZ, RZ, -0x1 ;  /* 0xffffffffff167424 */ /* 0x000fe200078e00ff */
[----:B------:R-:W-:Y:S01]  /*0f30*/  PRMT R3, RZ, 0x7610, R3 ;  /* 0x00007610ff037816 */ /* 0x000fe20000000003 */
[----:B------:R-:W-:Y:S01]  /*0f40*/  IMAD.MOV.U32 R18, RZ, RZ, -0x1 ;  /* 0xffffffffff127424 */ /* 0x000fe200078e00ff */
[----:B------:R-:W-:Y:S01]  /*0f50*/  ISETP.GE.U32.AND.EX P0, PT, R17, UR9, PT, P0 ;  /* 0x0000000911007c0c */ /* 0x000fe2000bf06100 */
[----:B------:R-:W-:-:S12]  /*0f60*/  IMAD.MOV.U32 R19, RZ, RZ, -0x1 ;  /* 0xffffffffff137424 */ /* 0x000fd800078e00ff */
[----:B------:R-:W-:Y:S05]  /*0f70*/  @P0 BRA `(.L_x_12) ;  /* 0x0000000400280947 */ /* 0x000fea0003800000 */
[----:B------:R-:W1:Y:S01]  /*0f80*/  LDC.64 R26, c[0x0][0x628] ;  /* 0x00018a00ff1a7b82 */ /* 0x000e620000000a00 */
[----:B------:R-:W-:Y:S02]  /*0f90*/  IMAD.MOV.U32 R10, RZ, RZ, R16 ;  /* 0x000000ffff0a7224 */ /* 0x000fe400078e0010 */
[----:B------:R-:W-:-:S05]  /*0fa0*/  IMAD.MOV.U32 R11, RZ, RZ, R17 ;  /* 0x000000ffff0b7224 */ /* 0x000fca00078e0011 */
[----:B------:R-:W2:Y:S08]  /*0fb0*/  LDC R18, c[0x0][0x630] ;  /* 0x00018c00ff127b82 */ /* 0x000eb00000000800 */
[----:B------:R-:W3:Y:S01]  /*0fc0*/  LDC.64 R28, c[0x0][0x620] ;  /* 0x00018800ff1c7b82 */ /* 0x000ee20000000a00 */
[----:B-1----:R-:W-:-:S04]  /*0fd0*/  ISETP.NE.U32.AND P0, PT, R26, RZ, PT ;  /* 0x000000ff1a00720c */ /* 0x002fc80003f05070 */
[----:B------:R-:W-:-:S13]  /*0fe0*/  ISETP.NE.AND.EX P0, PT, R27, RZ, PT, P0 ;  /* 0x000000ff1b00720c */ /* 0x000fda0003f05300 */
[----:B--23--:R-:W-:Y:S05]  /*0ff0*/  @!P0 BRA `(.L_x_13) ;  /* 0x0000000000288947 */ /* 0x00cfea0003800000 */
[----:B------:R-:W1:Y:S02]  /*1000*/  LDC R3, c[0x0][0x634] ;  /* 0x00018d00ff037b82 */ /* 0x000e640000000800 */
[----:B-1----:R-:W-:-:S05]  /*1010*/  IADD3 R3, P0, R16, R3, RZ ;  /* 0x0000000310037210 */ /* 0x002fca0007f1e0ff */
[----:B------:R-:W-:-:S04]  /*1020*/  IMAD.X R19, RZ, RZ, R17, P0 ;  /* 0x000000ffff137224 */ /* 0x000fc800000e0611 */
[----:B------:R-:W-:-:S04]  /*1030*/  IMAD.WIDE.U32 R10, R19, R26, RZ ;  /* 0x0000001a130a7225 */ /* 0x000fc800078e00ff */
[----:B0-----:R-:W-:-:S04]  /*1040*/  IMAD.WIDE.U32 R12, P0, R3, R27, R10 ;  /* 0x0000001b030c7225 */ /* 0x001fc8000780000a */
[----:B------:R-:W-:-:S04]  /*1050*/  IMAD.WIDE.U32 R10, R3, R26, RZ ;  /* 0x0000001a030a7225 */ /* 0x000fc800078e00ff */
[----:B------:R-:W-:Y:S01]  /*1060*/  IMAD.X R15, RZ, RZ, RZ, P0 ;  /* 0x000000ffff0f7224 */ /* 0x000fe200000e06ff */
[----:B------:R-:W-:Y:S01]  /*1070*/  IADD3 RZ, P0, R11, R12, RZ ;  /* 0x0000000c0bff7210 */ /* 0x000fe20007f1e0ff */
[----:B------:R-:W-:-:S04]  /*1080*/  IMAD.MOV.U32 R14, RZ, RZ, R13 ;  /* 0x000000ffff0e7224 */ /* 0x000fc800078e000d */
[----:B------:R-:W-:-:S08]  /*1090*/  IMAD.WIDE.U32.X R10, R19, R27, R14, P0 ;  /* 0x0000001b130a7225 */ /* 0x000fd000000e040e */
.L_x_13:
[----:B------:R-:W1:Y:S01]  /*10a0*/  LDC.64 R30, c[0x0][0x640] ;  /* 0x00019000ff1e7b82 */ /* 0x000e620000000a00 */
[-CC-:B------:R-:W-:Y:S01]  /*10b0*/  SHF.R.U64 R33, R10, R18.reuse, R11.reuse ;  /* 0x000000120a217219 */ /* 0x180fe2000000120b */
[----:B------:R-:W-:Y:S01]  /*10c0*/  IMAD.MOV.U32 R32, RZ, RZ, 0x1 ;  /* 0x00000001ff207424 */ /* 0x000fe200078e00ff */
[----:B------:R-:W-:Y:S02]  /*10d0*/  SHF.R.U32.HI R3, RZ, R18, R11 ;  /* 0x00000012ff037219 */ /* 0x000fe4000001160b */
[----:B0-----:R-:W-:-:S03]  /*10e0*/  IADD3 R13, P0, RZ, -R33, RZ ;  /* 0x80000021ff0d7210 */ /* 0x001fc60007f1e0ff */
[----:B------:R-:W0:Y:S02]  /*10f0*/  LDC R14, c[0x0][0x618] ;  /* 0x00018600ff0e7b82 */ /* 0x000e240000000800 */
[----:B------:R-:W-:Y:S02]  /*1100*/  IMAD.X R3, RZ, RZ, ~R3, P0 ;  /* 0x000000ffff037224 */ /* 0x000fe400000e0e03 */
[----:B------:R-:W-:-:S04]  /*1110*/  IMAD.WIDE.U32 R10, R13, R28, R16 ;  /* 0x0000001c0d0a7225 */ /* 0x000fc800078e0010 */
[----:B------:R-:W2:Y:S01]  /*1120*/  LDC R15, c[0x0][0x608] ;  /* 0x00018200ff0f7b82 */ /* 0x000ea20000000800 */
[----:B------:R-:W-:-:S04]  /*1130*/  IMAD R12, R3, R28, RZ ;  /* 0x0000001c030c7224 */ /* 0x000fc800078e02ff */
[----:B------:R-:W-:Y:S02]  /*1140*/  IMAD R3, R13, R29, R12 ;  /* 0x0000001d0d037224 */ /* 0x000fe400078e020c */
[----:B------:R-:W-:Y:S01]  /*1150*/  IMAD.MOV.U32 R12, RZ, RZ, -0x1 ;  /* 0xffffffffff0c7424 */ /* 0x000fe200078e00ff */
[----:B------:R-:W3:Y:S01]  /*1160*/  LDC R27, c[0x0][0x658] ;  /* 0x00019600ff1b7b82 */ /* 0x000ee20000000800 */
[----:B------:R-:W-:Y:S01]  /*1170*/  IMAD.IADD R3, R11, 0x1, R3 ;  /* 0x000000010b037824 */ /* 0x000fe200078e0203 */
[----:B-1----:R-:W-:-:S04]  /*1180*/  ISETP.NE.U32.AND P0, PT, R30, RZ, PT ;  /* 0x000000ff1e00720c */ /* 0x002fc80003f05070 */
[----:B------:R-:W-:Y:S02]  /*1190*/  ISETP.NE.AND.EX P0, PT, R31, RZ, PT, P0 ;  /* 0x000000ff1f00720c */ /* 0x000fe40003f05300 */
[----:B------:R-:W1:Y:S01]  /*11a0*/  LDC R26, c[0x0][0x600] ;  /* 0x00018000ff1a7b82 */ /* 0x000e620000000800 */
[-CC-:B0-----:R-:W-:Y:S02]  /*11b0*/  SHF.R.U64 R25, R10, R14.reuse, R3.reuse ;  /* 0x0000000e0a197219 */ /* 0x181fe40000001203 */
[----:B------:R-:W-:-:S05]  /*11c0*/  SHF.R.U32.HI R10, RZ, R14, R3 ;  /* 0x0000000eff0a7219 */ /* 0x000fca0000011603 */
[----:B------:R-:W0:Y:S01]  /*11d0*/  LDC R22, c[0x0][0x648] ;  /* 0x00019200ff167b82 */ /* 0x000e220000000800 */
[-CC-:B--2---:R-:W-:Y:S02]  /*11e0*/  SHF.R.U64 R35, R25, R15.reuse, R10.reuse ;  /* 0x0000000f19237219 */ /* 0x184fe4000000120a */
[----:B------:R-:W-:-:S05]  /*11f0*/  SHF.R.U32.HI R10, RZ, R15, R10 ;  /* 0x0000000fff0a7219 */ /* 0x000fca000001160a */
[----:B------:R-:W2:Y:S01]  /*1200*/  LDC R28, c[0x0][0x638] ;  /* 0x00018e00ff1c7b82 */ /* 0x000ea20000000800 */
[-CC-:B---3--:R-:W-:Y:S02]  /*1210*/  SHF.R.U64 R34, R35, R27.reuse, R10.reuse ;  /* 0x0000001b23227219 */ /* 0x188fe4000000120a */
[-C--:B------:R-:W-:Y:S02]  /*1220*/  SHF.L.U32 R3, R12, R27.reuse, RZ ;  /* 0x0000001b0c037219 */ /* 0x080fe400000006ff */
[----:B------:R-:W-:Y:S01]  /*1230*/  SHF.R.U32.HI R11, RZ, R27, R10 ;  /* 0x0000001bff0b7219 */ /* 0x000fe2000001160a */
[----:B------:R-:W-:Y:S01]  /*1240*/  IMAD.MOV.U32 R10, RZ, RZ, R34 ;  /* 0x000000ffff0a7224 */ /* 0x000fe200078e0022 */
[----:B------:R-:W-:Y:S01]  /*1250*/  LOP3.LUT R18, RZ, R3, RZ, 0x33, !PT ;  /* 0x00000003ff127212 */ /* 0x000fe200078e33ff */
[----:B------:R-:W3:Y:S01]  /*1260*/  LDC R29, c[0x0][0x610] ;  /* 0x00018400ff1d7b82 */ /* 0x000ee20000000800 */
[----:B------:R-:W-:Y:S05]  /*1270*/  @!P0 BRA `(.L_x_14) ;  /* 0x0000000000288947 */ /* 0x000fea0003800000 */
[----:B------:R-:W4:Y:S02]  /*1280*/  LDC R3, c[0x0][0x64c] ;  /* 0x00019300ff037b82 */ /* 0x000f240000000800 */
[----:B----4-:R-:W-:-:S05]  /*1290*/  IADD3 R3, P0, R34, R3, RZ ;  /* 0x0000000322037210 */ /* 0x010fca0007f1e0ff */
[----:B------:R-:W-:-:S04]  /*12a0*/  IMAD.X R19, RZ, RZ, R11, P0 ;  /* 0x000000ffff137224 */ /* 0x000fc800000e060b */
[----:B------:R-:W-:-:S04]  /*12b0*/  IMAD.WIDE.U32 R10, R19, R30, RZ ;  /* 0x0000001e130a7225 */ /* 0x000fc800078e00ff */
[----:B------:R-:W-:-:S04]  /*12c0*/  IMAD.WIDE.U32 R12, P0, R3, R31, R10 ;  /* 0x0000001f030c7225 */ /* 0x000fc8000780000a */
[----:B------:R-:W-:-:S04]  /*12d0*/  IMAD.WIDE.U32 R10, R3, R30, RZ ;  /* 0x0000001e030a7225 */ /* 0x000fc800078e00ff */
[----:B------:R-:W-:Y:S01]  /*12e0*/  IMAD.X R15, RZ, RZ, RZ, P0 ;  /* 0x000000ffff0f7224 */ /* 0x000fe200000e06ff */
[----:B------:R-:W-:Y:S01]  /*12f0*/  IADD3 RZ, P0, R11, R12, RZ ;  /* 0x0000000c0bff7210 */ /* 0x000fe20007f1e0ff */
[----:B------:R-:W-:-:S04]  /*1300*/  IMAD.MOV.U32 R14, RZ, RZ, R13 ;  /* 0x000000ffff0e7224 */ /* 0x000fc800078e000d */
[----:B------:R-:W-:-:S08]  /*1310*/  IMAD.WIDE.U32.X R10, R19, R31, R14, P0 ;  /* 0x0000001f130a7225 */ /* 0x000fd000000e040e */
.L_x_14:
[----:B0-----:R-:W-:Y:S01]  /*1320*/  SHF.R.U64 R7, R10, R22, R11 ;  /* 0x000000160a077219 */ /* 0x001fe2000000120b */
[----:B-1----:R-:W-:Y:S01]  /*1330*/  VIADD R10, R26, 0xffffffff ;  /* 0xffffffff1a0a7836 */ /* 0x002fe20000000000 */
[----:B------:R-:W-:Y:S01]  /*1340*/  SHF.L.U32 R3, R32, R27, RZ ;  /* 0x0000001b20037219 */ /* 0x000fe200000006ff */
[----:B------:R-:W-:Y:S01]  /*1350*/  @P1 IMAD R20, R21, R24, R6 ;  /* 0x0000001815141224 */ /* 0x000fe200078e0206 */
[----:B------:R-:W-:Y:S01]  /*1360*/  LOP3.LUT R18, R35, R18, RZ, 0xc0, !PT ;  /* 0x0000001223127212 */ /* 0x000fe200078ec0ff */
[----:B------:R-:W-:Y:S01]  /*1370*/  IMAD.MOV R11, RZ, RZ, -R7 ;  /* 0x000000ffff0b7224 */ /* 0x000fe200078e0a07 */
[----:B------:R-:W-:Y:S01]  /*1380*/  LOP3.LUT R10, R25, R10, RZ, 0xc0, !PT ;  /* 0x0000000a190a7212 */ /* 0x000fe200078ec0ff */
[----:B------:R-:W-:Y:S02]  /*1390*/  IMAD.MOV.U32 R6, RZ, RZ, 0x1 ;  /* 0x00000001ff067424 */ /* 0x000fe400078e00ff */
[----:B------:R-:W-:Y:S02]  /*13a0*/  IMAD R7, R3, R7, R18 ;  /* 0x0000000703077224 */ /* 0x000fe400078e0212 */
[----:B--2---:R-:W-:-:S02]  /*13b0*/  IMAD R3, R11, R28, R34 ;  /* 0x0000001c0b037224 */ /* 0x004fc400078e0222 */
[----:B---3--:R-:W-:Y:S02]  /*13c0*/  IMAD R22, R7, R29, R20 ;  /* 0x0000001d07167224 */ /* 0x008fe400078e0214 */
[----:B------:R-:W-:Y:S01]  /*13d0*/  IMAD R7, R3, R26, R10 ;  /* 0x0000001a03077224 */ /* 0x000fe200078e020a */
[----:B------:R-:W-:Y:S01]  /*13e0*/  PRMT R3, R6, 0x7610, R3 ;  /* 0x0000761006037816 */ /* 0x000fe20000000003 */
[----:B------:R-:W-:-:S03]  /*13f0*/  IMAD.MOV.U32 R19, RZ, RZ, R33 ;  /* 0x000000ffff137224 */ /* 0x000fc600078e0021 */
[----:B------:R-:W-:Y:S02]  /*1400*/  SEL R18, R7, R22, !P1 ;  /* 0x0000001607127207 */ /* 0x000fe40004800000 */
[----:B------:R-:W-:-:S07]  /*1410*/  SEL R22, R22, R7, !P1 ;  /* 0x0000000716167207 */ /* 0x000fce0004800000 */
.L_x_12:
[----:B------:R-:W-:Y:S05]  /*1420*/  @!P2 BRA `(.L_x_15) ;  /* 0x00000000000ca947 */ /* 0x000fea0003800000 */
[----:B------:R-:W-:Y:S01]  /*1430*/  UCGABAR_WAIT ;  /* 0x0000000000007dc7 */ /* 0x000fe20008000000 */
[----:B------:R-:W-:Y:S01]  /*1440*/  CCTL.IVALL ;  /* 0x00000000ff00798f */ /* 0x000fe20002000000 */
[----:B------:R-:W-:Y:S05]  /*1450*/  BRA `(.L_x_16) ;  /* 0x0000000000047947 */ /* 0x000fea0003800000 */
.L_x_15:
[----:B------:R-:W-:Y:S06]  /*1460*/  BAR.SYNC.DEFER_BLOCKING 0x0 ;  /* 0x0000000000007b1d */ /* 0x000fec0000010000 */
.L_x_16:
[----:B------:R-:W-:Y:S05]  /*1470*/  @!P3 BRA `(.L_x_17) ;  /* 0x0000003800f8b947 */ /* 0x000fea0003800000 */
[----:B------:R-:W-:-:S13]  /*1480*/  ISETP.GT.U32.AND P0, PT, R36, 0x1, PT ;  /* 0x000000012400780c */ /* 0x000fda0003f04070 */
[----:B------:R-:W-:Y:S05]  /*1490*/  @P0 EXIT ;  /* 0x000000000000094d */ /* 0x000fea0003800000 */
.L_x_18:
[----:B------:R-:W-:-:S08]  /*14a0*/  NOP ;  /* 0x0000000000007918 */ /* 0x000fd00000000000 */
[----:B------:R-:W1:Y:S02]  /*14b0*/  USETMAXREG.TRY_ALLOC.CTAPOOL UP0, 0xe8 ;  /* 0x000000e8000079c8 */ /* 0x000e640008000600 */
[----:B-1----:R-:W-:-:S13]  /*14c0*/  PLOP3.LUT P0, PT, PT, PT, UP0, 0x80, 0x0 ;  /* 0x000000000000781c */ /* 0x002fda0003f0f008 */
[----:B------:R-:W-:Y:S05]  /*14d0*/  @!P0 BRA `(.L_x_18) ;  /* 0xfffffffc00f08947 */ /* 0x000fea000383ffff */
[----:B------:R-:W-:-:S13]  /*14e0*/  LOP3.LUT P0, RZ, R3, 0xff, RZ, 0xc0, !PT ;  /* 0x000000ff03ff7812 */ /* 0x000fda000780c0ff */
[----:B------:R-:W-:Y:S05]  /*14f0*/  @!P0 EXIT ;  /* 0x000000000000894d */ /* 0x000fea0003800000 */
[----:B------:R-:W2:Y:S01]  /*1500*/  LDL.64 R6, [R1] ;  /* 0x0000000001067983 */ /* 0x000ea20000100a00 */
[CC--:B------:R-:W-:Y:S01]  /*1510*/  LEA.HI R3, R8.reuse, R5.reuse, RZ, 0x2 ;  /* 0x0000000508037211 */ /* 0x0c0fe200078f10ff */
[----:B------:R-:W1:Y:S01]  /*1520*/  S2UR UR4, SR_CgaCtaId ;  /* 0x00000000000479c3 */ /* 0x000e620000008800 */
[----:B------:R-:W-:Y:S01]  /*1530*/  LEA.HI R8, R8, R5, RZ, 0x5 ;  /* 0x0000000508087211 */ /* 0x000fe200078f28ff */
[----:B------:R-:W-:Y:S01]  /*1540*/  UMOV UR41, 0x400 ;  /* 0x0000040000297882 */ /* 0x000fe20000000000 */
[----:B------:R-:W-:Y:S01]  /*1550*/  LOP3.LUT R4, R3, 0xfffffffc, RZ, 0xc0, !PT ;  /* 0xfffffffc03047812 */ /* 0x000fe200078ec0ff */
[----:B------:R-:W-:Y:S01]  /*1560*/  UISETP.LT.AND UP0, UPT, UR40, 0x1, UPT ;  /* 0x000000012800788c */ /* 0x000fe2000bf01270 */
[--C-:B------:R-:W-:Y:S01]  /*1570*/  SHF.R.S32.HI R60, RZ, 0x2, R3.reuse ;  /* 0x00000002ff3c7819 */ /* 0x100fe20000011403 */
[----:B------:R-:W-:Y:S01]  /*1580*/  UIADD3 UR5, UR43, -0x1, URZ ;  /* 0xffffffff2b057890 */ /* 0x000fe2000fffe03f */
[----:B------:R-:W-:Y:S01]  /*1590*/  SHF.R.S32.HI R3, RZ, 0x1f, R3 ;  /* 0x0000001fff037819 */ /* 0x000fe20000011403 */
[----:B------:R-:W3:Y:S01]  /*15a0*/  LDC R66, c[0x0][0x658] ;  /* 0x00019600ff427b82 */ /* 0x000ee20000000800 */
[----:B------:R-:W-:Y:S01]  /*15b0*/  USEL UR42, UR40, 0x1, UP0 ;  /* 0x00000001282a7887 */ /* 0x000fe20008000000 */
[----:B------:R-:W-:Y:S01]  /*15c0*/  IMAD.IADD R4, R5, 0x1, -R4 ;  /* 0x0000000105047824 */ /* 0x000fe200078e0a04 */
[----:B------:R-:W-:Y:S01]  /*15d0*/  LEA.HI R3, R3, R60, RZ, 0x3 ;  /* 0x0000003c03037211 */ /* 0x000fe200078f18ff */
[----:B------:R-:W-:Y:S01]  /*15e0*/  UISETP.NE.AND UP0, UPT, UR5, URZ, UPT ;  /* 0x0000003f0500728c */ /* 0x000fe2000bf05270 */
[----:B------:R-:W-:Y:S01]  /*15f0*/  IMAD.MOV.U32 R5, RZ, RZ, 0x1 ;  /* 0x00000001ff057424 */ /* 0x000fe200078e00ff */
[----:B------:R-:W-:Y:S01]  /*1600*/  ULDC UR8, c[0x0][0x284] ;  /* 0x0000a10000087ab9 */ /* 0x000fe20000000800 */
[----:B------:R-:W-:Y:S01]  /*1610*/  LOP3.LUT R3, R3, 0xfffffff8, RZ, 0xc0, !PT ;  /* 0xfffffff803037812 */ /* 0x000fe200078ec0ff */
[----:B------:R-:W4:Y:S01]  /*1620*/  LDC.64 R64, c[0x0][0x5c8] ;  /* 0x00017200ff407b82 */ /* 0x000f220000000a00 */
[----:B------:R-:W-:Y:S01]  /*1630*/  USEL UR7, URZ, 0x1, UP0 ;  /* 0x000000013f077887 */ /* 0x000fe20008000000 */
[----:B------:R-:W-:Y:S01]  /*1640*/  IMAD.SHL.U32 R62, R4, 0x2, RZ ;  /* 0x00000002043e7824 */ /* 0x000fe200078e00ff */
[----:B------:R-:W-:Y:S01]  /*1650*/  LOP3.LUT R74, R23, 0x1, RZ, 0xfc, !PT ;  /* 0x00000001174a7812 */ /* 0x000fe200078efcff */
[----:B------:R-:W-:Y:S01]  /*1660*/  IMAD.IADD R60, R60, 0x1, -R3 ;  /* 0x000000013c3c7824 */ /* 0x000fe200078e0a03 */
[----:B------:R-:W-:Y:S01]  /*1670*/  SHF.R.S32.HI R3, RZ, 0x5, R8 ;  /* 0x00000005ff037819 */ /* 0x000fe20000011408 */
[----:B------:R-:W-:Y:S01]  /*1680*/  USHF.L.U32 UR47, UR40, 0x1, URZ ;  /* 0x00000001282f7899 */ /* 0x000fe2000800063f */
[----:B------:R-:W-:Y:S01]  /*1690*/  IMAD.U32 R75, RZ, RZ, UR7 ;  /* 0x00000007ff4b7e24 */ /* 0x000fe2000f8e00ff */
[----:B------:R-:W0:Y:S01]  /*16a0*/  LDC R67, c[0x0][0x288] ;  /* 0x0000a200ff437b82 */ /* 0x000e220000000800 */
[--C-:B------:R-:W-:Y:S01]  /*16b0*/  SHF.R.S32.HI R61, RZ, 0x1f, R60.reuse ;  /* 0x0000001fff3d7819 */ /* 0x100fe2000001143c */
[----:B-1----:R-:W-:Y:S01]  /*16c0*/  ULEA UR41, UR4, UR41, 0x18 ;  /* 0x0000002904297291 */ /* 0x002fe2000f8ec03f */
[C---:B------:R-:W-:Y:S01]  /*16d0*/  IMAD R71, R3.reuse, -0x10, -R60 ;  /* 0xfffffff003477824 */ /* 0x040fe200078e0a3c */
[----:B------:R-:W-:Y:S01]  /*16e0*/  USHF.L.U32 UR4, UR5, 0x3, URZ ;  /* 0x0000000305047899 */ /* 0x000fe2000800063f */
[----:B------:R-:W-:Y:S01]  /*16f0*/  SHF.R.S32.HI R63, RZ, 0x1f, R62 ;  /* 0x0000001fff3f7819 */ /* 0x000fe2000001143e */
[----:B------:R-:W-:Y:S01]  /*1700*/  IMAD.WIDE R60, R3, 0x10, R60 ;  /* 0x00000010033c7825 */ /* 0x000fe200078e023c */
[----:B------:R-:W-:Y:S01]  /*1710*/  UIADD3 UR5, UR41, 0x180, URZ ;  /* 0x0000018029057890 */ /* 0x000fe2000fffe03f */
[----:B------:R-:W1:Y:S01]  /*1720*/  LDC R69, c[0x0][0x600] ;  /* 0x00018000ff457b82 */ /* 0x000e620000000800 */
[----:B------:R-:W-:Y:S01]  /*1730*/  UIADD3 UR6, UR41, 0x1c180, URZ ;  /* 0x0001c18029067890 */ /* 0x000fe2000fffe03f */
[----:B------:R-:W-:Y:S01]  /*1740*/  IMAD.MOV.U32 R3, RZ, RZ, -0x1 ;  /* 0xffffffffff037424 */ /* 0x000fe200078e00ff */
[----:B------:R-:W-:Y:S01]  /*1750*/  USHF.R.U32.HI UR5, URZ, 0x4, UR5 ;  /* 0x000000043f057899 */ /* 0x000fe20008011605 */
[----:B------:R-:W-:Y:S01]  /*1760*/  VIADD R71, R71, UR8 ;  /* 0x0000000847477c36 */ /* 0x000fe20008000000 */
[----:B------:R-:W-:-:S02]  /*1770*/  USHF.R.U32.HI UR6, URZ, 0x4, UR6 ;  /* 0x000000043f067899 */ /* 0x000fc40008011606 */
[-C--:B---3--:R-:W-:Y:S01]  /*1780*/  SHF.L.U32 R3, R3, R66.reuse, RZ ;  /* 0x0000004203037219 */ /* 0x088fe200000006ff */
[----:B------:R-:W-:Y:S01]  /*1790*/  UIADD3 UR48, UR41, 0x80, URZ ;  /* 0x0000008029307890 */ /* 0x000fe2000fffe03f */
[C---:B----4-:R-:W-:Y:S01]  /*17a0*/  SHF.L.U64.HI R65, R64.reuse, 0x3, R65 ;  /* 0x0000000340417819 */ /* 0x050fe20000010241 */
[----:B------:R-:W-:Y:S01]  /*17b0*/  ULOP3.LUT UR4, UR4, 0x8, URZ, 0xc0, !UPT ;  /* 0x0000000804047892 */ /* 0x000fe2000f8ec03f */
[----:B------:R-:W-:Y:S01]  /*17c0*/  SHF.L.U32 R66, R5, R66, RZ ;  /* 0x0000004205427219 */ /* 0x000fe200000006ff */
[----:B------:R-:W-:Y:S01]  /*17d0*/  ULOP3.LUT UR5, UR5, 0x3fff, URZ, 0xc0, !UPT ;  /* 0x00003fff05057892 */ /* 0x000fe2000f8ec03f */
[----:B------:R-:W-:Y:S01]  /*17e0*/  IMAD.SHL.U32 R64, R64, 0x8, RZ ;  /* 0x0000000840407824 */ /* 0x000fe200078e00ff */
[----:B------:R-:W-:Y:S01]  /*17f0*/  ULOP3.LUT UR6, UR6, 0x3fff, URZ, 0xc0, !UPT ;  /* 0x00003fff06067892 */ /* 0x000fe2000f8ec03f */
[----:B------:R-:W-:Y:S01]  /*1800*/  LOP3.LUT R70, RZ, R3, RZ, 0x33, !PT ;  /* 0x00000003ff467212 */ /* 0x000fe200078e33ff */
[----:B0-----:R-:W-:Y:S01]  /*1810*/  IMAD R67, R4, -0x2, R67 ;  /* 0xfffffffe04437824 */ /* 0x001fe200078e0243 */
[----:B------:R-:W-:-:S02]  /*1820*/  UIADD3 UR42, -UR42, UR40, URZ ;  /* 0x000000282a2a7290 */ /* 0x000fc4000fffe13f */
[----:B------:R-:W-:Y:S02]  /*1830*/  ULEA UR43, UR43, UR48, 0x3 ;  /* 0x000000302b2b7291 */ /* 0x000fe4000f8e183f */
[----:B------:R-:W-:Y:S02]  /*1840*/  ULOP3.LUT UR49, UR4, 0x8, URZ, 0x3c, !UPT ;  /* 0x0000000804317892 */ /* 0x000fe4000f8e3c3f */
[----:B------:R-:W-:Y:S01]  /*1850*/  ULOP3.LUT UR44, UR4, 0x18, URZ, 0x3c, !UPT ;  /* 0x00000018042c7892 */ /* 0x000fe2000f8e3c3f */
[----:B-1----:R-:W-:Y:S01]  /*1860*/  VIADD R69, R69, 0xffffffff ;  /* 0xffffffff45457836 */ /* 0x002fe20000000000 */
[----:B------:R-:W-:Y:S02]  /*1870*/  ULOP3.LUT UR45, UR5, 0x10000, URZ, 0xfc, !UPT ;  /* 0x00010000052d7892 */ /* 0x000fe4000f8efc3f */
[----:B------:R-:W-:Y:S01]  /*1880*/  ULOP3.LUT UR46, UR6, 0x10000, URZ, 0xfc, !UPT ;  /* 0x00010000062e7892 */ /* 0x000fe2000f8efc3f */
[----:B--2---:R-:W-:-:S11]  /*1890*/  SHF.L.U64.HI R68, R6, 0x1, R0 ;  /* 0x0000000106447819 */ /* 0x004fd60000010200 */
.L_x_104:
[----:B------:R-:W-:-:S04]  /*18a0*/  SHF.L.U32 R0, R75, 0x1f, RZ ;  /* 0x0000001f4b007819 */ /* 0x000fc800000006ff */
[----:B------:R-:W0:Y:S02]  /*18b0*/  SYNCS.PHASECHK.TRANS64.TRYWAIT P0, [UR43+-0x8], R0 ;  /* 0xfffff800ff0075a7 */ /* 0x000e24000800016b */
[----:B01-345:R-:W-:Y:S05]  /*18c0*/  @!P0 BRA `(.L_x_19) ;  /* 0x0000004800908947 */ /* 0x03bfea0003800000 */
.L_x_129:
[----:B------:R-:W-:Y:S02]  /*18d0*/  ULDC UR4, c[0x0][0x28c] ;  /* 0x0000a30000047ab9 */ /* 0x000fe40000000800 */
[----:B------:R-:W-:-:S13]  /*18e0*/  ISETP.LT.AND P0, PT, RZ, UR4, PT ;  /* 0x00000004ff007c0c */ /* 0x000fda000bf01270 */
[----:B------:R-:W-:Y:S05]  /*18f0*/  @P0 BRA `(.L_x_20) ;  /* 0x0000000000400947 */ /* 0x000fea0003800000 */
[----:B0-----:R-:W-:Y:S01]  /*1900*/  MOV R0, 0x0 ;  /* 0x0000000000007802 */ /* 0x001fe20000000f00 */
[----:B------:R-:W-:Y:S01]  /*1910*/  ULDC.64 UR4, c[0x4][0x68] ;  /* 0x01001a0000047ab9 */ /* 0x000fe20000000a00 */
[----:B------:R-:W-:Y:S01]  /*1920*/  ULDC.64 UR6, c[0x4][0x8] ;  /* 0x0100020000067ab9 */ /* 0x000fe20000000a00 */
[----:B------:R-:W-:Y:S01]  /*1930*/  IMAD.U32 R4, RZ, RZ, UR4 ;  /* 0x00000004ff047e24 */ /* 0x000fe2000f8e00ff */
[----:B------:R0:W1:Y:S01]  /*1940*/  LDC.64 R14, c[0x4][R0] ;  /* 0x01000000000e7b82 */ /* 0x0000620000000a00 */
[----:B------:R-:W-:Y:S01]  /*1950*/  IMAD.U32 R5, RZ, RZ, UR5 ;  /* 0x00000005ff057e24 */ /* 0x000fe2000f8e00ff */
[----:B------:R-:W-:Y:S01]  /*1960*/  ULDC.64 UR4, c[0x4][0x70] ;  /* 0x01001c0000047ab9 */ /* 0x000fe20000000a00 */
[----:B------:R-:W-:Y:S02]  /*1970*/  IMAD.U32 R10, RZ, RZ, UR6 ;  /* 0x00000006ff0a7e24 */ /* 0x000fe4000f8e00ff */
[----:B------:R-:W-:Y:S02]  /*1980*/  IMAD.U32 R6, RZ, RZ, UR4 ;  /* 0x00000004ff067e24 */ /* 0x000fe4000f8e00ff */
[----:B------:R-:W-:-:S02]  /*1990*/  IMAD.U32 R7, RZ, RZ, UR5 ;  /* 0x00000005ff077e24 */ /* 0x000fc4000f8e00ff */
[----:B------:R-:W-:Y:S02]  /*19a0*/  IMAD.U32 R11, RZ, RZ, UR7 ;  /* 0x00000007ff0b7e24 */ /* 0x000fe4000f8e00ff */
[----:B------:R-:W-:Y:S02]  /*19b0*/  IMAD.MOV.U32 R8, RZ, RZ, 0x1e1 ;  /* 0x000001e1ff087424 */ /* 0x000fe400078e00ff */
[----:B------:R-:W-:Y:S02]  /*19c0*/  IMAD.MOV.U32 R12, RZ, RZ, 0x1 ;  /* 0x00000001ff0c7424 */ /* 0x000fe400078e00ff */
[----:B0-----:R-:W-:-:S07]  /*19d0*/  IMAD.MOV.U32 R13, RZ, RZ, RZ ;  /* 0x000000ffff0d7224 */ /* 0x001fce00078e00ff */
[----:B------:R-:W-:-:S07]  /*19e0*/  LEPC R20, `(.L_x_20) ;  /* 0x000000001014794e */ /* 0x000fce0000000000 */
[----:B-1---5:R-:W-:Y:S05]  /*19f0*/  CALL.ABS.NOINC R14 ;  /* 0x000000000e007343 */ /* 0x022fea0003c00000 */
.L_x_20:
[----:B------:R-:W-:-:S13]  /*1a00*/  ISETP.NE.AND P0, PT, R74, 0x3, PT ;  /* 0x000000034a00780c */ /* 0x000fda0003f05270 */
[----:B------:R-:W-:Y:S05]  /*1a10*/  @!P0 BRA `(.L_x_21) ;  /* 0x0000000000048947 */ /* 0x000fea0003800000 */
[----:B------:R-:W-:Y:S01]  /*1a20*/  BPT.TRAP 0x1 ;  /* 0x000000040000795c */ /* 0x000fe20000300000 */
.L_x_21:
[----:B0-----:R-:W-:Y:S02]  /*1a30*/  IMAD.U32 R3, RZ, RZ, UR38 ;  /* 0x00000026ff037e24 */ /* 0x001fe4000f8e00ff */
[----:B------:R-:W-:-:S03]  /*1a40*/  IMAD.U32 R0, RZ, RZ, UR39 ;  /* 0x00000027ff007e24 */ /* 0x000fc6000f8e00ff */
[----:B------:R-:W-:Y:S02]  /*1a50*/  LEA R3, R3, UR41, 0x3 ;  /* 0x0000002903037c11 */ /* 0x000fe4000f8e18ff */
[----:B------:R-:W-:-:S04]  /*1a60*/  SHF.L.U32 R0, R0, 0x1f, RZ ;  /* 0x0000001f00007819 */ /* 0x000fc800000006ff */
[----:B------:R0:W1:Y:S01]  /*1a70*/  SYNCS.PHASECHK.TRANS64.TRYWAIT P1, [R3+URZ], R0 ;  /* 0x00000000030075a7 */ /* 0x000062000802017f */
[----:B------:R-:W-:Y:S05]  /*1a80*/  @!P0 BRA `(.L_x_22) ;  /* 0x0000000000048947 */ /* 0x000fea0003800000 */
[----:B------:R-:W-:Y:S01]  /*1a90*/  BPT.TRAP 0x1 ;  /* 0x000000040000795c */ /* 0x000fe20000300000 */
.L_x_22:
[----:B-1----:R-:W-:Y:S05]  /*1aa0*/  @P1 BRA `(.L_x_23) ;  /* 0x0000000000081947 */ /* 0x002fea0003800000 */
[----:B------:R-:W1:Y:S02]  /*1ab0*/  SYNCS.PHASECHK.TRANS64.TRYWAIT P1, [R3+URZ], R0 ;  /* 0x00000000030075a7 */ /* 0x000e64000802017f */
[----:B-1----:R-:W-:Y:S05]  /*1ac0*/  @!P1 BRA `(.L_x_24) ;  /* 0x0000004800289947 */ /* 0x002fea0003800000 */
.L_x_23:
[----:B------:R-:W-:Y:S05]  /*1ad0*/  WARPSYNC.ALL ;  /* 0x0000000000007948 */ /* 0x000fea0003800000 */
[----:B------:R-:W-:Y:S01]  /*1ae0*/  ULEA UR8, UR38, UR45, 0xa ;  /* 0x0000002d26087291 */ /* 0x000fe2000f8e503f */
[----:B------:R-:W-:Y:S01]  /*1af0*/  WARPGROUP.ARRIVE ;  /* 0x00000000000079c5 */ /* 0x000fe20000000000 */
[----:B------:R-:W-:Y:S01]  /*1b00*/  ULEA UR9, UR38, UR46, 0xa ;  /* 0x0000002e26097291 */ /* 0x000fe2000f8e503f */
[----:B01----:R-:W-:Y:S01]  /*1b10*/  IMAD.U32 R0, RZ, RZ, UR42 ;  /* 0x0000002aff007e24 */ /* 0x003fe2000f8e00ff */
[----:B------:R-:W-:Y:S01]  /*1b20*/  UMOV UR5, 0x40000040 ;  /* 0x4000004000057882 */ /* 0x000fe20000000000 */
[----:B------:R-:W-:-:S02]  /*1b30*/  UMOV UR7, 0x40000040 ;  /* 0x4000004000077882 */ /* 0x000fc40000000000 */
[----:B------:R-:W-:Y:S01]  /*1b40*/  UMOV UR4, UR8 ;  /* 0x0000000800047c82 */ /* 0x000fe20008000000 */
[----:B------:R-:W-:Y:S01]  /*1b50*/  ISETP.GE.AND P1, PT, R0, 0x1, PT ;  /* 0x000000010000780c */ /* 0x000fe20003f26270 */
[----:B------:R-:W-:Y:S02]  /*1b60*/  UMOV UR6, UR9 ;  /* 0x0000000900067c82 */ /* 0x000fe40008000000 */
[----:B------:R-:W-:Y:S01]  /*1b70*/  HGMMA.64x64x16.F32 R24, gdesc[UR4], RZ, !UPT, gsb0 ;  /* 0x00e00000041879f0 */ /* 0x000fe2000c0008ff */
[----:B------:R-:W-:Y:S02]  /*1b80*/  UIADD3 UR4, UR8, 0x2, URZ ;  /* 0x0000000208047890 */ /* 0x000fe4000fffe03f */
[----:B------:R-:W-:Y:S01]  /*1b90*/  UIADD3 UR6, UR9, 0x2, URZ ;  /* 0x0000000209067890 */ /* 0x000fe2000fffe03f */
[----:B------:R-:W-:Y:S01]  /*1ba0*/  UMOV UR5, 0x40000040 ;  /* 0x4000004000057882 */ /* 0x000fe20000000000 */
[----:B------:R-:W-:Y:S01]  /*1bb0*/  UMOV UR7, 0x40000040 ;  /* 0x4000004000077882 */ /* 0x000fe20000000000 */
[----:B------:R-:W-:-:S02]  /*1bc0*/  WARPGROUP.DEPBAR.LE gsb0, 0x0 ;  /* 0x00008000000079c5 */ /* 0x000fc40000010000 */
[----:B------:R-:W-:-:S06]  /*1bd0*/  WARPGROUP.ARRIVE ;  /* 0x00000000000079c5 */ /* 0x000fcc0000000000 */
[----:B------:R-:W-:Y:S01]  /*1be0*/  HGMMA.64x64x16.F32 R24, gdesc[UR4], R24, gsb0 ;  /* 0x00e00000041879f0 */ /* 0x000fe20008000818 */
[----:B------:R-:W-:Y:S02]  /*1bf0*/  UIADD3 UR4, UR8, 0x4, URZ ;  /* 0x0000000408047890 */ /* 0x000fe4000fffe03f */
[----:B------:R-:W-:Y:S01]  /*1c00*/  UIADD3 UR6, UR9, 0x4, URZ ;  /* 0x0000000409067890 */ /* 0x000fe2000fffe03f */
[----:B------:R-:W-:Y:S01]  /*1c10*/  UMOV UR5, 0x40000040 ;  /* 0x4000004000057882 */ /* 0x000fe20000000000 */
[----:B------:R-:W-:Y:S01]  /*1c20*/  UMOV UR7, 0x40000040 ;  /* 0x4000004000077882 */ /* 0x000fe20000000000 */
[----:B------:R-:W-:Y:S02]  /*1c30*/  WARPGROUP.DEPBAR.LE gsb0, 0x0 ;  /* 0x00008000000079c5 */ /* 0x000fe40000010000 */
        /* <DEDUP_REMOVED lines=36> */
[----:B------:R-:W-:Y:S03]  /*1e80*/  HGMMA.64x64x16.F32 R24, gdesc[UR4], R24, gsb0 ;  /* 0x00e00000041879f0 */ /* 0x000fe60008000818 */
[----:B------:R-:W-:Y:S02]  /*1e90*/  WARPGROUP.DEPBAR.LE gsb0, 0x0 ;  /* 0x00008000000079c5 */ /* 0x000fe40000010000 */
[----:B------:R-:W-:Y:S05]  /*1ea0*/  @!P1 BRA `(.L_x_25) ;  /* 0x0000000400849947 */ /* 0x000fea0003800000 */
[----:B------:R-:W-:Y:S01]  /*1eb0*/  UIADD3 UR8, UR38, 0x1, URZ ;  /* 0x0000000126087890 */ /* 0x000fe2000fffe03f */
[----:B------:R-:W-:Y:S02]  /*1ec0*/  IMAD.U32 R0, RZ, RZ, UR42 ;  /* 0x0000002aff007e24 */ /* 0x000fe4000f8e00ff */
[----:B------:R-:W-:Y:S01]  /*1ed0*/  IMAD.U32 R3, RZ, RZ, UR38 ;  /* 0x00000026ff037e24 */ /* 0x000fe2000f8e00ff */
[----:B------:R-:W-:-:S04]  /*1ee0*/  UISETP.NE.AND UP0, UPT, UR8, 0x7, UPT ;  /* 0x000000070800788c */ /* 0x000fc8000bf05270 */
[----:B------:R-:W-:Y:S02]  /*1ef0*/  USEL UR4, URZ, 0x1, UP0 ;  /* 0x000000013f047887 */ /* 0x000fe40008000000 */
[----:B------:R-:W-:Y:S02]  /*1f00*/  USEL UR8, UR8, URZ, UP0 ;  /* 0x0000003f08087287 */ /* 0x000fe40008000000 */
[----:B------:R-:W-:-:S06]  /*1f10*/  ULOP3.LUT UR4, UR39, UR4, URZ, 0x3c, !UPT ;  /* 0x0000000427047292 */ /* 0x000fcc000f8e3c3f */
[----:B------:R-:W-:-:S07]  /*1f20*/  IMAD.U32 R6, RZ, RZ, UR4 ;  /* 0x00000004ff067e24 */ /* 0x000fce000f8e00ff */
.L_x_32:
[----:B------:R-:W-:Y:S05]  /*1f30*/  @!P0 BRA `(.L_x_26) ;  /* 0x0000000000048947 */ /* 0x000fea0003800000 */
[----:B------:R-:W-:Y:S01]  /*1f40*/  BPT.TRAP 0x1 ;  /* 0x000000040000795c */ /* 0x000fe20000300000 */
.L_x_26:
[----:B------:R-:W-:Y:S01]  /*1f50*/  ULEA UR4, UR8, UR41, 0x3 ;  /* 0x0000002908047291 */ /* 0x000fe2000f8e183f */
[----:B------:R-:W-:-:S08]  /*1f60*/  SHF.L.U32 R4, R6, 0x1f, RZ ;  /* 0x0000001f06047819 */ /* 0x000fd000000006ff */
[----:B------:R0:W1:Y:S01]  /*1f70*/  SYNCS.PHASECHK.TRANS64.TRYWAIT P1, [UR4], R4 ;  /* 0x00000004ff0075a7 */ /* 0x0000620008020144 */
[----:B------:R-:W-:Y:S05]  /*1f80*/  @!P0 BRA `(.L_x_27) ;  /* 0x0000000000048947 */ /* 0x000fea0003800000 */
[----:B------:R-:W-:Y:S01]  /*1f90*/  BPT.TRAP 0x1 ;  /* 0x000000040000795c */ /* 0x000fe20000300000 */
.L_x_27:
[----:B-1----:R-:W-:Y:S05]  /*1fa0*/  @P1 BRA `(.L_x_28) ;  /* 0x0000000000081947 */ /* 0x002fea0003800000 */
[----:B------:R-:W1:Y:S02]  /*1fb0*/  SYNCS.PHASECHK.TRANS64.TRYWAIT P1, [UR4], R4 ;  /* 0x00000004ff0075a7 */ /* 0x000e640008020144 */
[----:B-1----:R-:W-:Y:S05]  /*1fc0*/  @!P1 BRA `(.L_x_29) ;  /* 0x0000004000fc9947 */ /* 0x002fea0003800000 */
.L_x_28:
[----:B------:R-:W-:Y:S01]  /*1fd0*/  ULEA UR9, UR8, UR45, 0xa ;  /* 0x0000002d08097291 */ /* 0x000fe2000f8e503f */
[----:B------:R-:W-:Y:S01]  /*1fe0*/  WARPGROUP.ARRIVE ;  /* 0x00000000000079c5 */ /* 0x000fe20000000000 */
[----:B------:R-:W-:Y:S01]  /*1ff0*/  ULEA UR10, UR8, UR46, 0xa ;  /* 0x0000002e080a7291 */ /* 0x000fe2000f8e503f */
[----:B------:R-:W-:Y:S01]  /*2000*/  UMOV UR5, 0x40000040 ;  /* 0x4000004000057882 */ /* 0x000fe20000000000 */
[----:B------:R-:W-:-:S03]  /*2010*/  UMOV UR7, 0x40000040 ;  /* 0x4000004000077882 */ /* 0x000fc60000000000 */
[----:B------:R-:W-:Y:S02]  /*2020*/  UMOV UR4, UR9 ;  /* 0x0000000900047c82 */ /* 0x000fe40008000000 */
[----:B------:R-:W-:Y:S02]  /*2030*/  UMOV UR6, UR10 ;  /* 0x0000000a00067c82 */ /* 0x000fe40008000000 */
[----:B------:R-:W-:Y:S01]  /*2040*/  HGMMA.64x64x16.F32 R24, gdesc[UR4], R24, gsb0 ;  /* 0x00e00000041879f0 */ /* 0x000fe20008000818 */
        /* <DEDUP_REMOVED lines=51> */
[----:B------:R-:W-:Y:S01]  /*2380*/  BPT.TRAP 0x1 ;  /* 0x000000040000795c */ /* 0x000fe20000300000 */
.L_x_30:
[----:B------:R-:W-:-:S13]  /*2390*/  ISETP.NE.AND P1, PT, R57, RZ, PT ;  /* 0x000000ff3900720c */ /* 0x000fda0003f25270 */
[----:B01----:R-:W-:-:S05]  /*23a0*/  @P1 LEA R4, R3, UR41, 0x3 ;  /* 0x0000002903041c11 */ /* 0x003fca000f8e18ff */
[----:B------:R-:W-:-:S05]  /*23b0*/  @P1 VIADD R5, R4, 0x38 ;  /* 0x0000003804051836 */ /* 0x000fca0000000000 */
[----:B------:R-:W-:-:S04]  /*23c0*/  @P1 PRMT R5, R56, 0x654, R5 ;  /* 0x0000065438051816 */ /* 0x000fc80000000005 */
[----:B------:R0:W-:Y:S01]  /*23d0*/  @P1 SYNCS.ARRIVE.TRANS64.RED.A1T0 RZ, [R5+URZ], RZ ;  /* 0x000000ff05ff19a7 */ /* 0x0001e2000810043f */
[----:B------:R-:W-:-:S13]  /*23e0*/  ISETP.GT.U32.AND P1, PT, R23, 0x1, PT ;  /* 0x000000011700780c */ /* 0x000fda0003f24070 */
[----:B0-----:R-:W-:Y:S05]  /*23f0*/  @P1 BRA `(.L_x_31) ;  /* 0x0000000000041947 */ /* 0x001fea0003800000 */
[----:B------:R-:W-:Y:S01]  /*2400*/  BPT.TRAP 0x1 ;  /* 0x000000040000795c */ /* 0x000fe20000300000 */
.L_x_31:
[----:B------:R-:W-:Y:S01]  /*2410*/  UIADD3 UR8, UR8, 0x1, URZ ;  /* 0x0000000108087890 */ /* 0x000fe2000fffe03f */
[C---:B------:R-:W-:Y:S01]  /*2420*/  ISETP.GT.AND P2, PT, R0.reuse, 0x1, PT ;  /* 0x000000010000780c */ /* 0x040fe20003f44270 */
[----:B------:R-:W-:Y:S02]  /*2430*/  VIADD R3, R3, 0x1 ;  /* 0x0000000103037836 */ /* 0x000fe40000000000 */
[----:B------:R-:W-:Y:S01]  /*2440*/  UISETP.NE.AND UP0, UPT, UR8, 0x7, UPT ;  /* 0x000000070800788c */ /* 0x000fe2000bf05270 */
[----:B------:R-:W-:Y:S02]  /*2450*/  VIADD R0, R0, 0xffffffff ;  /* 0xffffffff00007836 */ /* 0x000fe40000000000 */
[C---:B------:R-:W-:Y:S01]  /*2460*/  ISETP.NE.AND P1, PT, R3.reuse, 0x7, PT ;  /* 0x000000070300780c */ /* 0x040fe20003f25270 */
[----:B------:R-:W-:Y:S02]  /*2470*/  USEL UR4, URZ, 0x1, UP0 ;  /* 0x000000013f047887 */ /* 0x000fe40008000000 */
[----:B------:R-:W-:Y:S01]  /*2480*/  USEL UR8, UR8, URZ, UP0 ;  /* 0x0000003f08087287 */ /* 0x000fe20008000000 */
[----:B------:R-:W-:-:S03]  /*2490*/  SEL R3, R3, RZ, P1 ;  /* 0x000000ff03037207 */ /* 0x000fc60000800000 */
[----:B------:R-:W-:Y:S01]  /*24a0*/  LOP3.LUT R6, R6, UR4, RZ, 0x3c, !PT ;  /* 0x0000000406067c12 */ /* 0x000fe2000f8e3cff */
[----:B------:R-:W-:Y:S07]  /*24b0*/  @P2 BRA `(.L_x_32) ;  /* 0xfffffff8009c2947 */ /* 0x000fee000383ffff */
.L_x_25:
[----:B------:R-:W0:Y:S01]  /*24c0*/  LDC R0, c[0x0][0x28c] ;  /* 0x0000a300ff007b82 */ /* 0x000e220000000800 */
[----:B------:R-:W-:-:S04]  /*24d0*/  IMAD.U32 R3, RZ, RZ, UR49 ;  /* 0x00000031ff037e24 */ /* 0x000fc8000f8e00ff */
[----:B------:R1:W-:Y:S01]  /*24e0*/  SYNCS.ARRIVE.TRANS64.A1T0 RZ, [R3+UR48], RZ ;  /* 0x000000ff03ff79a7 */ /* 0x0003e20008100030 */
[----:B0-----:R-:W-:-:S13]  /*24f0*/  ISETP.GE.AND P1, PT, R0, 0x1, PT ;  /* 0x000000010000780c */ /* 0x001fda0003f26270 */
[----:B-1----:R-:W-:Y:S05]  /*2500*/  @!P1 BRA `(.L_x_33) ;  /* 0x0000000000509947 */ /* 0x002fea0003800000 */
[----:B------:R-:W-:Y:S05]  /*2510*/  @!P0 BRA `(.L_x_34) ;  /* 0x0000000000048947 */ /* 0x000fea0003800000 */
[----:B------:R-:W-:Y:S01]  /*2520*/  BPT.TRAP 0x1 ;  /* 0x000000040000795c */ /* 0x000fe20000300000 */
.L_x_34:
[----:B------:R-:W-:Y:S01]  /*2530*/  ISETP.NE.AND P0, PT, R57, RZ, PT ;  /* 0x000000ff3900720c */ /* 0x000fe20003f05270 */
[----:B------:R-:W-:Y:S01]  /*2540*/  BSSY B0, `(.L_x_35) ;  /* 0x000000e000007945 */ /* 0x000fe20003800000 */
[----:B------:R-:W-:-:S11]  /*2550*/  ISETP.GT.U32.AND P1, PT, R23, 0x1, PT ;  /* 0x000000011700780c */ /* 0x000fd60003f24070 */
[----:B------:R-:W-:Y:S05]  /*2560*/  @!P0 BRA `(.L_x_36) ;  /* 0x00000000002c8947 */ /* 0x000fea0003800000 */
[----:B------:R-:W-:-:S04]  /*2570*/  UIADD3 UR6, UR38, UR42, URZ ;  /* 0x0000002a26067290 */ /* 0x000fc8000fffe03f */
[----:B------:R-:W-:-:S04]  /*2580*/  UIMAD.WIDE.U32 UR4, UR6, 0x24924925, URZ ;  /* 0x24924925060478a5 */ /* 0x000fc8000f8e003f */
[----:B------:R-:W-:-:S04]  /*2590*/  UIADD3 UR4, UR6, -UR5, URZ ;  /* 0x8000000506047290 */ /* 0x000fc8000fffe03f */
[----:B------:R-:W-:-:S04]  /*25a0*/  ULEA.HI UR4, UR4, UR5, URZ, 0x1f ;  /* 0x0000000504047291 */ /* 0x000fc8000f8ff83f */
[----:B------:R-:W-:-:S04]  /*25b0*/  USHF.R.U32.HI UR4, URZ, 0x2, UR4 ;  /* 0x000000023f047899 */ /* 0x000fc80008011604 */
[----:B------:R-:W-:-:S04]  /*25c0*/  UIMAD UR4, UR4, -0x7, UR6 ;  /* 0xfffffff9040478a4 */ /* 0x000fc8000f8e0206 */
[----:B------:R-:W-:-:S04]  /*25d0*/  ULEA UR4, UR4, UR41, 0x3 ;  /* 0x0000002904047291 */ /* 0x000fc8000f8e183f */
[----:B------:R-:W-:-:S06]  /*25e0*/  UIADD3 UR4, UR4, 0x38, URZ ;  /* 0x0000003804047890 */ /* 0x000fcc000fffe03f */
[----:B------:R-:W-:-:S05]  /*25f0*/  IMAD.U32 R3, RZ, RZ, UR4 ;  /* 0x00000004ff037e24 */ /* 0x000fca000f8e00ff */
[----:B------:R-:W-:-:S04]  /*2600*/  PRMT R0, R56, 0x654, R3 ;  /* 0x0000065438007816 */ /* 0x000fc80000000003 */
[----:B------:R0:W-:Y:S03]  /*2610*/  SYNCS.ARRIVE.TRANS64.RED.A1T0 RZ, [R0+URZ], RZ ;  /* 0x000000ff00ff79a7 */ /* 0x0001e6000810043f */
.L_x_36:
[----:B------:R-:W-:Y:S05]  /*2620*/  BSYNC B0 ;  /* 0x0000000000007941 */ /* 0x000fea0003800000 */
.L_x_35:
[----:B------:R-:W-:Y:S05]  /*2630*/  @P1 BRA `(.L_x_33) ;  /* 0x0000000000041947 */ /* 0x000fea0003800000 */
[----:B------:R-:W-:Y:S01]  /*2640*/  BPT.TRAP 0x1 ;  /* 0x000000040000795c */ /* 0x000fe20000300000 */
.L_x_33:
[----:B0-----:R-:W-:Y:S01]  /*2650*/  SHF.L.U32 R0, R75, 0x1f, RZ ;  /* 0x0000001f4b007819 */ /* 0x001fe200000006ff */
[----:B------:R-:W-:Y:S01]  /*2660*/  UISETP.GE.U32.AND UP1, UPT, UR47, 0x7, UPT ;  /* 0x000000072f00788c */ /* 0x000fe2000bf26070 */
[----:B------:R-:W-:Y:S01]  /*2670*/  SHF.R.S32.HI R9, RZ, 0x1f, R19 ;  /* 0x0000001fff097819 */ /* 0x000fe20000011413 */
[----:B------:R-:W-:Y:S01]  /*2680*/  UIADD3 UR38, UR38, UR47, URZ ;  /* 0x0000002f26267290 */ /* 0x000fe2000fffe03f */
[----:B------:R-:W0:Y:S03]  /*2690*/  SYNCS.PHASECHK.TRANS64.TRYWAIT P0, [UR43+0x8], R0 ;  /* 0x00000800ff0075a7 */ /* 0x000e26000800016b */
[----:B------:R-:W-:-:S04]  /*26a0*/  UISETP.GT.U32.AND UP0, UPT, UR38, 0x6, UPT ;  /* 0x000000062600788c */ /* 0x000fc8000bf04070 */
[----:B------:R-:W-:Y:S02]  /*26b0*/  UISETP.LT.U32.AND UP0, UPT, UR47, 0x7, UP0 ;  /* 0x000000072f00788c */ /* 0x000fe40008701070 */
[----:B------:R-:W-:Y:S02]  /*26c0*/  @UP1 UIMAD.WIDE.U32 UR4, UR38, 0x24924925, URZ ;  /* 0x24924925260418a5 */ /* 0x000fe4000f8e003f */
[----:B------:R-:W-:Y:S02]  /*26d0*/  USEL UR6, URZ, 0x1, !UP0 ;  /* 0x000000013f067887 */ /* 0x000fe4000c000000 */
[----:B------:R-:W-:Y:S02]  /*26e0*/  @UP1 UIADD3 UR4, UR38, -UR5, URZ ;  /* 0x8000000526041290 */ /* 0x000fe4000fffe03f */
[----:B------:R-:W-:Y:S02]  /*26f0*/  ULOP3.LUT UR39, UR39, UR6, URZ, 0x3c, !UPT ;  /* 0x0000000627277292 */ /* 0x000fe4000f8e3c3f */
[----:B------:R-:W-:-:S04]  /*2700*/  @UP1 ULEA.HI UR4, UR4, UR5, URZ, 0x1f ;  /* 0x0000000504041291 */ /* 0x000fc8000f8ff83f */
[----:B------:R-:W-:-:S04]  /*2710*/  @UP1 USHF.R.U32.HI UR4, URZ, 0x2, UR4 ;  /* 0x000000023f041899 */ /* 0x000fc80008011604 */
[----:B------:R-:W-:Y:S01]  /*2720*/  @UP1 ULOP3.LUT UR39, UR39, 0x1, UR4, 0x78, !UPT ;  /* 0x0000000127271892 */ /* 0x000fe2000f8e7804 */
[----:B0-----:R-:W-:Y:S11]  /*2730*/  @!P0 BRA `(.L_x_37) ;  /* 0x0000003c00388947 */ /* 0x001ff60003800000 */
.L_x_130:
[----:B------:R-:W-:Y:S01]  /*2740*/  ULDC.64 UR4, c[0x0][0x5d0] ;  /* 0x0001740000047ab9 */ /* 0x000fe20000000a00 */
[----:B------:R-:W-:Y:S01]  /*2750*/  ULDC UR6, c[0x0][0x284] ;  /* 0x0000a10000067ab9 */ /* 0x000fe20000000800 */
[----:B0-----:R-:W-:Y:S02]  /*2760*/  IMAD R0, R9, UR4, RZ ;  /* 0x0000000409007c24 */ /* 0x001fe4000f8e02ff */
[----:B------:R-:W-:Y:S02]  /*2770*/  IMAD.SHL.U32 R12, R18, 0x40, RZ ;  /* 0x00000040120c7824 */ /* 0x000fe400078e00ff */
[C---:B------:R-:W-:Y:S02]  /*2780*/  IMAD R3, R19.reuse, UR5, R0 ;  /* 0x0000000513037c24 */ /* 0x040fe4000f8e0200 */
[----:B------:R-:W-:Y:S01]  /*2790*/  IMAD.SHL.U32 R0, R22, 0x40, RZ ;  /* 0x0000004016007824 */ /* 0x000fe200078e00ff */
[----:B------:R-:W-:Y:S01]  /*27a0*/  SHF.R.S32.HI R13, RZ, 0x1f, R12 ;  /* 0x0000001fff0d7819 */ /* 0x000fe2000001140c */
[----:B------:R-:W-:Y:S01]  /*27b0*/  IMAD.WIDE.U32 R4, R19, UR4, R62 ;  /* 0x0000000413047c25 */ /* 0x000fe2000f8e003e */
[----:B------:R-:W-:-:S02]  /*27c0*/  ULDC.64 UR4, c[0x0][0x5c8] ;  /* 0x0001720000047ab9 */ /* 0x000fc40000000a00 */
[----:B------:R-:W-:Y:S01]  /*27d0*/  ISETP.GE.AND P0, PT, R0, UR6, PT ;  /* 0x0000000600007c0c */ /* 0x000fe2000bf06270 */
[----:B------:R-:W-:Y:S01]  /*27e0*/  ULDC UR6, c[0x0][0x288] ;  /* 0x0000a20000067ab9 */ /* 0x000fe20000000800 */
[----:B------:R-:W-:Y:S01]  /*27f0*/  IADD3 R4, P1, R12, R4, RZ ;  /* 0x000000040c047210 */ /* 0x000fe20007f3e0ff */
[----:B------:R-:W-:Y:S01]  /*2800*/  IMAD.WIDE R20, R22, 0x40, R60 ;  /* 0x0000004016147825 */ /* 0x000fe200078e023c */
[----:B------:R-:W-:Y:S02]  /*2810*/  ISETP.GE.OR P0, PT, R12, UR6, P0 ;  /* 0x000000060c007c0c */ /* 0x000fe40008706670 */
[----:B------:R-:W-:Y:S01]  /*2820*/  IADD3.X R5, R13, R5, R3, P1, !PT ;  /* 0x000000050d057210 */ /* 0x000fe20000ffe403 */
[----:B------:R-:W-:-:S04]  /*2830*/  IMAD R7, R21, UR4, RZ ;  /* 0x0000000415077c24 */ /* 0x000fc8000f8e02ff */
[C---:B------:R-:W-:Y:S02]  /*2840*/  IMAD R7, R20.reuse, UR5, R7 ;  /* 0x0000000514077c24 */ /* 0x040fe4000f8e0207 */
[----:B------:R-:W-:-:S04]  /*2850*/  IMAD.WIDE.U32 R72, R20, UR4, R4 ;  /* 0x0000000414487c25 */ /* 0x000fc8000f8e0004 */
[----:B------:R-:W-:Y:S05]  /*2860*/  @P0 BRA `(.L_x_38) ;  /* 0x0000002000580947 */ /* 0x000fea0003800000 */
[----:B-----5:R-:W-:Y:S01]  /*2870*/  FSETP.NEU.AND P0, PT, R59, RZ, PT ;  /* 0x000000ff3b00720b */ /* 0x020fe20003f0d000 */
[----:B------:R-:W-:Y:S01]  /*2880*/  IMAD.IADD R18, R67, 0x1, -R12 ;  /* 0x0000000143127824 */ /* 0x000fe200078e0a0c */
[----:B------:R-:W-:Y:S01]  /*2890*/  BSSY B0, `(.L_x_38) ;  /* 0x0000213000007945 */ /* 0x000fe20003800000 */
[----:B------:R-:W-:Y:S02]  /*28a0*/  IMAD.IADD R0, R71, 0x1, -R0 ;  /* 0x0000000147007824 */ /* 0x000fe400078e0a00 */
[----:B------:R-:W-:Y:S01]  /*28b0*/  IMAD.IADD R7, R73, 0x1, R7 ;  /* 0x0000000149077824 */ /* 0x000fe200078e0207 */
[----:B------:R-:W-:-:S04]  /*28c0*/  ISETP.GT.AND P2, PT, R18, RZ, PT ;  /* 0x000000ff1200720c */ /* 0x000fc80003f44270 */
[----:B------:R-:W-:-:S03]  /*28d0*/  ISETP.GT.AND P1, PT, R0, RZ, P2 ;  /* 0x000000ff0000720c */ /* 0x000fc60001724270 */
[----:B------:R-:W-:Y:S10]  /*28e0*/  @!P0 BRA `(.L_x_39) ;  /* 0x0000001400dc8947 */ /* 0x000ff40003800000 */
[----:B------:R-:W0:Y:S01]  /*28f0*/  LDC.64 R76, c[0x0][0x5b8] ;  /* 0x00016e00ff4c7b82 */ /* 0x000e220000000a00 */
[----:B------:R-:W-:-:S07]  /*2900*/  ULDC.64 UR4, c[0x0][0x5c0] ;  /* 0x0001700000047ab9 */ /* 0x000fce0000000a00 */
[----:B------:R-:W1:Y:S08]  /*2910*/  LDC.64 R78, c[0x0][0x5b0] ;  /* 0x00016c00ff4e7b82 */ /* 0x000e700000000a00 */
[----:B------:R-:W2:Y:S01]  /*2920*/  LDC.64 R80, c[0x0][0x5a8] ;  /* 0x00016a00ff507b82 */ /* 0x000ea20000000a00 */
[-C--:B0-----:R-:W-:Y:S02]  /*2930*/  IMAD R6, R9, R76.reuse, RZ ;  /* 0x0000004c09067224 */ /* 0x081fe400078e02ff */
[----:B------:R-:W-:-:S04]  /*2940*/  IMAD.WIDE.U32 R4, R19, R76, R62 ;  /* 0x0000004c13047225 */ /* 0x000fc800078e003e */
[----:B------:R-:W-:Y:S01]  /*2950*/  IMAD R73, R19, R77, R6 ;  /* 0x0000004d13497224 */ /* 0x000fe200078e0206 */
[----:B------:R-:W-:Y:S01]  /*2960*/  IADD3 R8, P0, R12, R4, RZ ;  /* 0x000000040c087210 */ /* 0x000fe20007f1e0ff */
[----:B-1----:R-:W-:-:S03]  /*2970*/  IMAD R3, R21, R78, RZ ;  /* 0x0000004e15037224 */ /* 0x002fc600078e02ff */
[----:B------:R-:W-:Y:S01]  /*2980*/  IADD3.X R9, R13, R5, R73, P0, !PT ;  /* 0x000000050d097210 */ /* 0x000fe200007fe449 */
[C---:B------:R-:W-:Y:S02]  /*2990*/  IMAD R77, R20.reuse, R79, R3 ;  /* 0x0000004f144d7224 */ /* 0x040fe400078e0203 */
[----:B------:R-:W-:-:S04]  /*29a0*/  IMAD.WIDE.U32 R4, R20, R78, R8 ;  /* 0x0000004e14047225 */ /* 0x000fc800078e0008 */
[----:B------:R-:W-:Y:S01]  /*29b0*/  IMAD.IADD R3, R5, 0x1, R77 ;  /* 0x0000000105037824 */ /* 0x000fe200078e024d */
[----:B--2---:R-:W-:-:S04]  /*29c0*/  LEA R10, P0, R4, R80, 0x1 ;  /* 0x00000050040a7211 */ /* 0x004fc800078008ff */
[----:B------:R-:W-:-:S05]  /*29d0*/  LEA.HI.X R11, R4, R81, R3, 0x1, P0 ;  /* 0x00000051040b7211 */ /* 0x000fca00000f0c03 */
[----:B------:R-:W2:Y:S01]  /*29e0*/  @P1 LDG.E.LTC128B.U16 R3, desc[UR36][R10.64] ;  /* 0x000000240a031981 */ /* 0x000ea2000c1e1520 */
[----:B------:R-:W-:Y:S01]  /*29f0*/  IMAD.WIDE.U32 R4, R20, R78, R12 ;  /* 0x0000004e14047225 */ /* 0x000fe200078e000c */
[----:B------:R-:W-:Y:S02]  /*2a00*/  BSSY B1, `(.L_x_40) ;  /* 0x0000015000017945 */ /* 0x000fe40003800000 */
[----:B------:R-:W-:-:S04]  /*2a10*/  IADD3 R14, P0, R62, R4, RZ ;  /* 0x000000043e0e7210 */ /* 0x000fc80007f1e0ff */
[----:B------:R-:W-:Y:S02]  /*2a20*/  IADD3.X R15, R63, R77, R5, P0, !PT ;  /* 0x0000004d3f0f7210 */ /* 0x000fe400007fe405 */
[----:B------:R-:W-:Y:S01]  /*2a30*/  LEA R6, P0, R72, UR4, 0x1 ;  /* 0x0000000448067c11 */ /* 0x000fe2000f8008ff */
[----:B------:R-:W-:-:S03]  /*2a40*/  IMAD.WIDE.U32 R14, R19, R76, R14 ;  /* 0x0000004c130e7225 */ /* 0x000fc600078e000e */
[----:B------:R-:W-:Y:S02]  /*2a50*/  LEA.HI.X R7, R72, UR5, R7, 0x1, P0 ;  /* 0x0000000548077c11 */ /* 0x000fe400080f0c07 */
[----:B------:R-:W-:-:S04]  /*2a60*/  ISETP.GT.AND P0, PT, R18, 0x1, PT ;  /* 0x000000011200780c */ /* 0x000fc80003f04270 */
[----:B------:R-:W-:Y:S01]  /*2a70*/  ISETP.GT.AND P3, PT, R0, RZ, P0 ;  /* 0x000000ff0000720c */ /* 0x000fe20000764270 */
[----:B--2---:R-:W-:-:S05]  /*2a80*/  HADD2.F32 R4, -RZ, R3.H0_H0 ;  /* 0x20000003ff047230 */ /* 0x004fca0000004100 */
[----:B------:R-:W-:Y:S01]  /*2a90*/  FMUL R5, R4, R59 ;  /* 0x0000003b04057220 */ /* 0x000fe20000400000 */
[----:B------:R-:W-:-:S03]  /*2aa0*/  LEA R4, P4, R14, R80, 0x1 ;  /* 0x000000500e047211 */ /* 0x000fc600078808ff */
[----:B------:R-:W-:-:S05]  /*2ab0*/  FFMA R5, R24, R58, R5 ;  /* 0x0000003a18057223 */ /* 0x000fca0000000005 */
[----:B------:R-:W-:Y:S01]  /*2ac0*/  F2FP.F16.F32.PACK_AB R10, RZ, R5 ;  /* 0x00000005ff0a723e */ /* 0x000fe200000000ff */
[----:B------:R-:W-:-:S03]  /*2ad0*/  IMAD.IADD R5, R73, 0x1, R15 ;  /* 0x0000000149057824 */ /* 0x000fc600078e020f */
[----:B------:R-:W-:Y:S01]  /*2ae0*/  PRMT R11, R10, 0x7610, R11 ;  /* 0x000076100a0b7816 */ /* 0x000fe2000000000b */
[----:B------:R-:W-:Y:S01]  /*2af0*/  IMAD.SHL.U32 R10, R78, 0x8, RZ ;  /* 0x000000084e0a7824 */ /* 0x000fe200078e00ff */
[----:B------:R-:W-:-:S03]  /*2b00*/  LEA.HI.X R5, R14, R81, R5, 0x1, P4 ;  /* 0x000000510e057211 */ /* 0x000fc600020f0c05 */
[----:B------:R0:W-:Y:S02]  /*2b10*/  @P1 STG.E.U16 desc[UR36][R6.64], R11 ;  /* 0x0000000b06001986 */ /* 0x0001e4000c101524 */
[----:B0-----:R-:W-:Y:S01]  /*2b20*/  SHF.L.U64.HI R11, R78, 0x3, R79 ;  /* 0x000000034e0b7819 */ /* 0x001fe2000001024f */
[----:B------:R-:W-:Y:S06]  /*2b30*/  @!P3 BRA `(.L_x_41) ;  /* 0x000000000004b947 */ /* 0x000fec0003800000 */
[----:B------:R0:W5:Y:S02]  /*2b40*/  LDG.E.LTC128B.U16 R3, desc[UR36][R4.64+0x2] ;  /* 0x0000022404037981 */ /* 0x000164000c1e1520 */
.L_x_41:
[----:B------:R-:W-:Y:S05]  /*2b50*/  BSYNC B1 ;  /* 0x0000000000017941 */ /* 0x000fea0003800000 */
.L_x_40:
[----:B-----5:R-:W-:Y:S01]  /*2b60*/  HADD2.F32 R14, -RZ, R3.H0_H0 ;  /* 0x20000003ff0e7230 */ /* 0x020fe20000004100 */
[----:B------:R-:W-:Y:S01]  /*2b70*/  ISETP.GT.AND P2, PT, R0, 0x8, P2 ;  /* 0x000000080000780c */ /* 0x000fe20001744270 */
[----:B------:R-:W-:Y:S01]  /*2b80*/  IMAD.WIDE.U32 R10, R20, R78, R10 ;  /* 0x0000004e140a7225 */ /* 0x000fe200078e000a */
[----:B------:R-:W-:-:S03]  /*2b90*/  PRMT R20, R3, 0x7610, R20 ;  /* 0x0000761003147816 */ /* 0x000fc60000000014 */
[----:B------:R-:W-:Y:S01]  /*2ba0*/  FMUL R14, R14, R59 ;  /* 0x0000003b0e0e7220 */ /* 0x000fe20000400000 */
[----:B------:R-:W-:Y:S01]  /*2bb0*/  IMAD.IADD R77, R77, 0x1, R11 ;  /* 0x000000014d4d7824 */ /* 0x000fe200078e020b */
[----:B------:R-:W-:Y:S02]  /*2bc0*/  IADD3 R8, P1, R8, R10, RZ ;  /* 0x0000000a08087210 */ /* 0x000fe40007f3e0ff */
[----:B------:R-:W-:-:S03]  /*2bd0*/  FFMA R25, R25, R58, R14 ;  /* 0x0000003a19197223 */ /* 0x000fc6000000000e */
[----:B------:R-:W-:Y:S01]  /*2be0*/  IMAD.X R9, R77, 0x1, R9, P1 ;  /* 0x000000014d097824 */ /* 0x000fe200008e0609 */
[C---:B------:R-:W-:Y:S02]  /*2bf0*/  LEA R14, P1, R8.reuse, R80, 0x1 ;  /* 0x00000050080e7211 */ /* 0x040fe400078208ff */
[----:B------:R-:W-:Y:S02]  /*2c00*/  F2FP.F16.F32.PACK_AB R25, RZ, R25 ;  /* 0x00000019ff19723e */ /* 0x000fe400000000ff */
[----:B------:R-:W-:-:S03]  /*2c10*/  LEA.HI.X R15, R8, R81, R9, 0x1, P1 ;  /* 0x00000051080f7211 */ /* 0x000fc600008f0c09 */
[----:B------:R1:W-:Y:S04]  /*2c20*/  @P3 STG.E.U16 desc[UR36][R6.64+0x2], R25 ;  /* 0x0000021906003986 */ /* 0x0003e8000c101524 */
[----:B------:R-:W2:Y:S01]  /*2c30*/  @P2 LDG.E.LTC128B.U16 R20, desc[UR36][R14.64] ;  /* 0x000000240e142981 */ /* 0x000ea2000c1e1520 */
[----:B------:R-:W-:Y:S01]  /*2c40*/  IADD3 R12, P1, P3, R62, R10, R12 ;  /* 0x0000000a3e0c7210 */ /* 0x000fe20007b3e00c */
[----:B------:R-:W-:Y:S01]  /*2c50*/  BSSY B1, `(.L_x_42) ;  /* 0x0000011000017945 */ /* 0x000fe20003800000 */
[C---:B------:R-:W-:Y:S02]  /*2c60*/  SHF.L.U64.HI R11, R64.reuse, 0x1, R65 ;  /* 0x00000001400b7819 */ /* 0x040fe40000010241 */
[----:B------:R-:W-:Y:S02]  /*2c70*/  IADD3.X R13, R63, R77, R13, P1, P3 ;  /* 0x0000004d3f0d7210 */ /* 0x000fe40000fe640d */
[----:B------:R-:W-:-:S02]  /*2c80*/  LEA R10, P1, R64, R6, 0x1 ;  /* 0x00000006400a7211 */ /* 0x000fc400078208ff */
[----:B------:R-:W-:Y:S01]  /*2c90*/  ISETP.GT.AND P0, PT, R0, 0x8, P0 ;  /* 0x000000080000780c */ /* 0x000fe20000704270 */
[----:B------:R-:W-:-:S04]  /*2ca0*/  IMAD.WIDE.U32 R12, R19, R76, R12 ;  /* 0x0000004c130c7225 */ /* 0x000fc800078e000c */
[----:B------:R-:W-:Y:S02]  /*2cb0*/  IMAD.X R11, R11, 0x1, R7, P1 ;  /* 0x000000010b0b7824 */ /* 0x000fe400008e0607 */
[----:B------:R-:W-:Y:S02]  /*2cc0*/  IMAD.IADD R9, R73, 0x1, R13 ;  /* 0x0000000149097824 */ /* 0x000fe400078e020d */
[----:B--2---:R-:W-:-:S05]  /*2cd0*/  HADD2.F32 R8, -RZ, R20.H0_H0 ;  /* 0x20000014ff087230 */ /* 0x004fca0000004100 */
[----:B------:R-:W-:Y:S01]  /*2ce0*/  FMUL R3, R8, R59 ;  /* 0x0000003b08037220 */ /* 0x000fe20000400000 */
[----:B------:R-:W-:-:S03]  /*2cf0*/  LEA R8, P3, R12, R80, 0x1 ;  /* 0x000000500c087211 */ /* 0x000fc600078608ff */
[----:B------:R-:W-:Y:S01]  /*2d00*/  FFMA R3, R26, R58, R3 ;  /* 0x0000003a1a037223 */ /* 0x000fe20000000003 */
[----:B------:R-:W-:-:S04]  /*2d10*/  LEA.HI.X R9, R12, R81, R9, 0x1, P3 ;  /* 0x000000510c097211 */ /* 0x000fc800018f0c09 */
[----:B------:R-:W-:-:S05]  /*2d20*/  F2FP.F16.F32.PACK_AB R3, RZ, R3 ;  /* 0x00000003ff03723e */ /* 0x000fca00000000ff */
[----:B------:R1:W-:Y:S01]  /*2d30*/  @P2 STG.E.U16 desc[UR36][R10.64], R3 ;  /* 0x000000030a002986 */ /* 0x0003e2000c101524 */
[----:B------:R-:W-:Y:S05]  /*2d40*/  @!P0 BRA `(.L_x_43) ;  /* 0x0000000000048947 */ /* 0x000fea0003800000 */
[----:B------:R2:W5:Y:S02]  /*2d50*/  LDG.E.LTC128B.U16 R20, desc[UR36][R8.64+0x2] ;  /* 0x0000022408147981 */ /* 0x000564000c1e1520 */
.L_x_43:
[----:B------:R-:W-:Y:S05]  /*2d60*/  BSYNC B1 ;  /* 0x0000000000017941 */ /* 0x000fea0003800000 */
.L_x_42:
[----:B-----5:R-:W-:Y:S01]  /*2d70*/  HADD2.F32 R12, -RZ, R20.H0_H0 ;  /* 0x20000014ff0c7230 */ /* 0x020fe20000004100 */
[----:B------:R-:W-:Y:S01]  /*2d80*/  ISETP.GT.AND P1, PT, R18, 0x8, PT ;  /* 0x000000081200780c */ /* 0x000fe20003f24270 */
[----:B------:R-:W-:Y:S03]  /*2d90*/  BSSY B1, `(.L_x_44) ;  /* 0x0000008000017945 */ /* 0x000fe60003800000 */
[----:B------:R-:W-:Y:S01]  /*2da0*/  FMUL R12, R12, R59 ;  /* 0x0000003b0c0c7220 */ /* 0x000fe20000400000 */
[----:B------:R-:W-:-:S03]  /*2db0*/  ISETP.GT.AND P2, PT, R0, RZ, P1 ;  /* 0x000000ff0000720c */ /* 0x000fc60000f44270 */
[----:B------:R-:W-:-:S05]  /*2dc0*/  FFMA R12, R27, R58, R12 ;  /* 0x0000003a1b0c7223 */ /* 0x000fca000000000c */
[----:B------:R-:W-:-:S05]  /*2dd0*/  F2FP.F16.F32.PACK_AB R12, RZ, R12 ;  /* 0x0000000cff0c723e */ /* 0x000fca00000000ff */
[----:B------:R3:W-:Y:S01]  /*2de0*/  @P0 STG.E.U16 desc[UR36][R10.64+0x2], R12 ;  /* 0x0000020c0a000986 */ /* 0x0007e2000c101524 */
[----:B------:R-:W-:Y:S05]  /*2df0*/  @!P2 BRA `(.L_x_45) ;  /* 0x000000000004a947 */ /* 0x000fea0003800000 */
[----:B------:R4:W5:Y:S02]  /*2e00*/  LDG.E.LTC128B.U16 R20, desc[UR36][R4.64+0x10] ;  /* 0x0000102404147981 */ /* 0x000964000c1e1520 */
.L_x_45:
[----:B------:R-:W-:Y:S05]  /*2e10*/  BSYNC B1 ;  /* 0x0000000000017941 */ /* 0x000fea0003800000 */
.L_x_44:
[----:B---3-5:R-:W-:Y:S01]  /*2e20*/  HADD2.F32 R12, -RZ, R20.H0_H0 ;  /* 0x20000014ff0c7230 */ /* 0x028fe20000004100 */
[----:B------:R-:W-:Y:S01]  /*2e30*/  ISETP.GT.AND P0, PT, R18, 0x9, PT ;  /* 0x000000091200780c */ /* 0x000fe20003f04270 */
[----:B------:R-:W-:Y:S03]  /*2e40*/  BSSY B1, `(.L_x_46) ;  /* 0x0000008000017945 */ /* 0x000fe60003800000 */
[----:B-1----:R-:W-:Y:S01]  /*2e50*/  FMUL R3, R12, R59 ;  /* 0x0000003b0c037220 */ /* 0x002fe20000400000 */
[----:B------:R-:W-:-:S03]  /*2e60*/  ISETP.GT.AND P3, PT, R0, RZ, P0 ;  /* 0x000000ff0000720c */ /* 0x000fc60000764270 */
[----:B------:R-:W-:-:S05]  /*2e70*/  FFMA R3, R28, R58, R3 ;  /* 0x0000003a1c037223 */ /* 0x000fca0000000003 */
[----:B------:R-:W-:-:S05]  /*2e80*/  F2FP.F16.F32.PACK_AB R3, RZ, R3 ;  /* 0x00000003ff03723e */ /* 0x000fca00000000ff */
[----:B------:R1:W-:Y:S01]  /*2e90*/  @P2 STG.E.U16 desc[UR36][R6.64+0x10], R3 ;  /* 0x0000100306002986 */ /* 0x0003e2000c101524 */
[----:B------:R-:W-:Y:S05]  /*2ea0*/  @!P3 BRA `(.L_x_47) ;  /* 0x000000000004b947 */ /* 0x000fea0003800000 */
[----:B------:R3:W5:Y:S02]  /*2eb0*/  LDG.E.LTC128B.U16 R20, desc[UR36][R4.64+0x12] ;  /* 0x0000122404147981 */ /* 0x000764000c1e1520 */
.L_x_47:
[----:B------:R-:W-:Y:S05]  /*2ec0*/  BSYNC B1 ;  /* 0x0000000000017941 */ /* 0x000fea0003800000 */
.L_x_46:
[----:B-----5:R-:W-:Y:S01]  /*2ed0*/  HADD2.F32 R12, -RZ, R20.H0_H0 ;  /* 0x20000014ff0c7230 */ /* 0x020fe20000004100 */
[----:B------:R-:W-:Y:S01]  /*2ee0*/  ISETP.GT.AND P1, PT, R0, 0x8, P1 ;  /* 0x000000080000780c */ /* 0x000fe20000f24270 */
[----:B------:R-:W-:Y:S03]  /*2ef0*/  BSSY B1, `(.L_x_48) ;  /* 0x0000007000017945 */ /* 0x000fe60003800000 */
[----:B------:R-:W-:-:S04]  /*2f00*/  FMUL R12, R12, R59 ;  /* 0x0000003b0c0c7220 */ /* 0x000fc80000400000 */
[----:B------:R-:W-:-:S05]  /*2f10*/  FFMA R12, R29, R58, R12 ;  /* 0x0000003a1d0c7223 */ /* 0x000fca000000000c */
[----:B------:R-:W-:-:S05]  /*2f20*/  F2FP.F16.F32.PACK_AB R12, RZ, R12 ;  /* 0x0000000cff0c723e */ /* 0x000fca00000000ff */
[----:B------:R0:W-:Y:S01]  /*2f30*/  @P3 STG.E.U16 desc[UR36][R6.64+0x12], R12 ;  /* 0x0000120c06003986 */ /* 0x0001e2000c101524 */
[----:B------:R-:W-:Y:S05]  /*2f40*/  @!P1 BRA `(.L_x_49) ;  /* 0x0000000000049947 */ /* 0x000fea0003800000 */
[----:B------:R0:W5:Y:S02]  /*2f50*/  LDG.E.LTC128B.U16 R20, desc[UR36][R8.64+0x10] ;  /* 0x0000102408147981 */ /* 0x000164000c1e1520 */
.L_x_49:
[----:B------:R-:W-:Y:S05]  /*2f60*/  BSYNC B1 ;  /* 0x0000000000017941 */ /* 0x000fea0003800000 */
.L_x_48:
[----:B0----5:R-:W-:Y:S01]  /*2f70*/  HADD2.F32 R12, -RZ, R20.H0_H0 ;  /* 0x20000014ff0c7230 */ /* 0x021fe20000004100 */
[----:B------:R-:W-:Y:S01]  /*2f80*/  ISETP.GT.AND P0, PT, R0, 0x8, P0 ;  /* 0x000000080000780c */ /* 0x000fe20000704270 */
[----:B------:R-:W-:Y:S03]  /*2f90*/  BSSY B1, `(.L_x_50) ;  /* 0x0000007000017945 */ /* 0x000fe60003800000 */
[----:B-1----:R-:W-:-:S04]  /*2fa0*/  FMUL R3, R12, R59 ;  /* 0x0000003b0c037220 */ /* 0x002fc80000400000 */
[----:B------:R-:W-:-:S05]  /*2fb0*/  FFMA R3, R30, R58, R3 ;  /* 0x0000003a1e037223 */ /* 0x000fca0000000003 */
[----:B------:R-:W-:-:S05]  /*2fc0*/  F2FP.F16.F32.PACK_AB R3, RZ, R3 ;  /* 0x00000003ff03723e */ /* 0x000fca00000000ff */
[----:B------:R0:W-:Y:S01]  /*2fd0*/  @P1 STG.E.U16 desc[UR36][R10.64+0x10], R3 ;  /* 0x000010030a001986 */ /* 0x0001e2000c101524 */
[----:B------:R-:W-:Y:S05]  /*2fe0*/  @!P0 BRA `(.L_x_51) ;  /* 0x0000000000048947 */ /* 0x000fea0003800000 */
[----:B------:R1:W5:Y:S02]  /*2ff0*/  LDG.E.LTC128B.U16 R20, desc[UR36][R8.64+0x12] ;  /* 0x0000122408147981 */ /* 0x000364000c1e1520 */
.L_x_51:
[----:B------:R-:W-:Y:S05]  /*3000*/  BSYNC B1 ;  /* 0x0000000000017941 */ /* 0x000fea0003800000 */
.L_x_50:
        /* <DEDUP_REMOVED lines=10> */
.L_x_53:
[----:B------:R-:W-:Y:S05]  /*30b0*/  BSYNC B1 ;  /* 0x0000000000017941 */ /* 0x000fea0003800000 */
.L_x_52:
[----:B0----5:R-:W-:Y:S01]  /*30c0*/  HADD2.F32 R12, -RZ, R20.H0_H0 ;  /* 0x20000014ff0c7230 */ /* 0x021fe20000004100 */
        /* <DEDUP_REMOVED lines=9> */
.L_x_55:
[----:B------:R-:W-:Y:S05]  /*3160*/  BSYNC B1 ;  /* 0x0000000000017941 */ /* 0x000fea0003800000 */
.L_x_54:
        /* <DEDUP_REMOVED lines=9> */
.L_x_57:
[----:B------:R-:W-:Y:S05]  /*3200*/  BSYNC B1 ;  /* 0x0000000000017941 */ /* 0x000fea0003800000 */
.L_x_56:
[----:B0----5:R-:W-:Y:S01]  /*3210*/  HADD2.F32 R12, -RZ, R20.H0_H0 ;  /* 0x20000014ff0c7230 */ /* 0x021fe20000004100 */
        /* <DEDUP_REMOVED lines=8> */
.L_x_59:
[----:B------:R-:W-:Y:S05]  /*32a0*/  BSYNC B1 ;  /* 0x0000000000017941 */ /* 0x000fea0003800000 */
.L_x_58:
        /* <DEDUP_REMOVED lines=10> */
.L_x_61:
[----:B------:R-:W-:Y:S05]  /*3350*/  BSYNC B1 ;  /* 0x0000000000017941 */ /* 0x000fea0003800000 */
.L_x_60:
        /* <DEDUP_REMOVED lines=10> */
.L_x_63:
[----:B------:R-:W-:Y:S05]  /*3400*/  BSYNC B1 ;  /* 0x0000000000017941 */ /* 0x000fea0003800000 */
.L_x_62:
        /* <DEDUP_REMOVED lines=9> */
.L_x_65:
[----:B------:R-:W-:Y:S05]  /*34a0*/  BSYNC B1 ;  /* 0x0000000000017941 */ /* 0x000fea0003800000 */
.L_x_64:
        /* <DEDUP_REMOVED lines=9> */
.L_x_67:
[----:B------:R-:W-:Y:S05]  /*3540*/  BSYNC B1 ;  /* 0x0000000000017941 */ /* 0x000fea0003800000 */
.L_x_66:
        /* <DEDUP_REMOVED lines=10> */
.L_x_69:
[----:B------:R-:W-:Y:S05]  /*35f0*/  BSYNC B1 ;  /* 0x0000000000017941 */ /* 0x000fea0003800000 */
.L_x_68:
        /* <DEDUP_REMOVED lines=10> */
.L_x_71:
[----:B------:R-:W-:Y:S05]  /*36a0*/  BSYNC B1 ;  /* 0x0000000000017941 */ /* 0x000fea0003800000 */
.L_x_70:
        /* <DEDUP_REMOVED lines=9> */
.L_x_73:
[----:B------:R-:W-:Y:S05]  /*3740*/  BSYNC B1 ;  /* 0x0000000000017941 */ /* 0x000fea0003800000 */
.L_x_72:
        /* <DEDUP_REMOVED lines=9> */
.L_x_75:
[----:B------:R-:W-:Y:S05]  /*37e0*/  BSYNC B1 ;  /* 0x0000000000017941 */ /* 0x000fea0003800000 */
.L_x_74:
        /* <DEDUP_REMOVED lines=10> */
.L_x_77:
[----:B------:R-:W-:Y:S05]  /*3890*/  BSYNC B1 ;  /* 0x0000000000017941 */ /* 0x000fea0003800000 */
.L_x_76:
        /* <DEDUP_REMOVED lines=10> */
.L_x_79:
[----:B------:R-:W-:Y:S05]  /*3940*/  BSYNC B1 ;  /* 0x0000000000017941 */ /* 0x000fea0003800000 */
.L_x_78:
        /* <DEDUP_REMOVED lines=9> */
.L_x_81:
[----:B------:R-:W-:Y:S05]  /*39e0*/  BSYNC B1 ;  /* 0x0000000000017941 */ /* 0x000fea0003800000 */
.L_x_80:
        /* <DEDUP_REMOVED lines=9> */
.L_x_83:
[----:B------:R-:W-:Y:S05]  /*3a80*/  BSYNC B1 ;  /* 0x0000000000017941 */ /* 0x000fea0003800000 */
.L_x_82:
        /* <DEDUP_REMOVED lines=10> */
.L_x_85:
[----:B------:R-:W-:Y:S05]  /*3b30*/  BSYNC B1 ;  /* 0x0000000000017941 */ /* 0x000fea0003800000 */
.L_x_84:
        /* <DEDUP_REMOVED lines=10> */
.L_x_87:
[----:B------:R-:W-:Y:S05]  /*3be0*/  BSYNC B1 ;  /* 0x0000000000017941 */ /* 0x000fea0003800000 */
.L_x_86:
        /* <DEDUP_REMOVED lines=9> */
.L_x_89:
[----:B------:R-:W-:Y:S05]  /*3c80*/  BSYNC B1 ;  /* 0x0000000000017941 */ /* 0x000fea0003800000 */
.L_x_88:
        /* <DEDUP_REMOVED lines=9> */
.L_x_91:
[----:B------:R-:W-:Y:S05]  /*3d20*/  BSYNC B1 ;  /* 0x0000000000017941 */ /* 0x000fea0003800000 */
.L_x_90:
        /* <DEDUP_REMOVED lines=10> */
.L_x_93:
[----:B------:R-:W-:Y:S05]  /*3dd0*/  BSYNC B1 ;  /* 0x0000000000017941 */ /* 0x000fea0003800000 */
.L_x_92:
        /* <DEDUP_REMOVED lines=10> */
.L_x_95:
[----:B------:R-:W-:Y:S05]  /*3e80*/  BSYNC B1 ;  /* 0x0000000000017941 */ /* 0x000fea0003800000 */
.L_x_94:
[----:B0--345:R-:W-:Y:S01]  /*3e90*/  HADD2.F32 R4, -RZ, R20.H0_H0 ;  /* 0x20000014ff047230 */ /* 0x039fe20000004100 */
        /* <DEDUP_REMOVED lines=8> */
.L_x_97:
[----:B------:R-:W-:Y:S05]  /*3f20*/  BSYNC B1 ;  /* 0x0000000000017941 */ /* 0x000fea0003800000 */
.L_x_96:
[----:B0----5:R-:W-:Y:S01]  /*3f30*/  HADD2.F32 R4, -RZ, R20.H0_H0 ;  /* 0x20000014ff047230 */ /* 0x021fe20000004100 */
[----:B------:R-:W-:Y:S01]  /*3f40*/  ISETP.GT.AND P0, PT, R0, 0x8, P0 ;  /* 0x000000080000780c */ /* 0x000fe20000704270 */
[----:B------:R-:W-:Y:S01]  /*3f50*/  @P1 IMAD.MOV.U32 R5, RZ, RZ, R11 ;  /* 0x000000ffff051224 */ /* 0x000fe200078e000b */
[----:B------:R-:W-:Y:S02]  /*3f60*/  BSSY B1, `(.L_x_98) ;  /* 0x0000008000017945 */ /* 0x000fe40003800000 */
[----:B------:R-:W-:Y:S01]  /*3f70*/  FMUL R3, R4, R59 ;  /* 0x0000003b04037220 */ /* 0x000fe20000400000 */
[----:B------:R-:W-:-:S03]  /*3f80*/  @P1 IMAD.MOV.U32 R4, RZ, RZ, R10 ;  /* 0x000000ffff041224 */ /* 0x000fc600078e000a */
[----:B------:R-:W-:-:S05]  /*3f90*/  FFMA R3, R54, R58, R3 ;  /* 0x0000003a36037223 */ /* 0x000fca0000000003 */
[----:B------:R-:W-:-:S05]  /*3fa0*/  F2FP.F16.F32.PACK_AB R3, RZ, R3 ;  /* 0x00000003ff03723e */ /* 0x000fca00000000ff */
[----:B------:R0:W-:Y:S01]  /*3fb0*/  @P1 STG.E.U16 desc[UR36][R4.64+0x70], R3 ;  /* 0x0000700304001986 */ /* 0x0001e2000c101524 */
[----:B------:R-:W-:Y:S05]  /*3fc0*/  @!P0 BRA `(.L_x_99) ;  /* 0x0000000000048947 */ /* 0x000fea0003800000 */
[----:B------:R4:W5:Y:S02]  /*3fd0*/  LDG.E.LTC128B.U16 R20, desc[UR36][R8.64+0x72] ;  /* 0x0000722408147981 */ /* 0x000964000c1e1520 */
.L_x_99:
[----:B------:R-:W-:Y:S05]  /*3fe0*/  BSYNC B1 ;  /* 0x0000000000017941 */ /* 0x000fea0003800000 */
.L_x_98:
[----:B------:R-:W-:Y:S05]  /*3ff0*/  @!P0 BRA `(.L_x_100) ;  /* 0x0000000800708947 */ /* 0x000fea0003800000 */
[----:B-----5:R-:W-:-:S05]  /*4000*/  HADD2.F32 R20, -RZ, R20.H0_H0 ;  /* 0x20000014ff147230 */ /* 0x020fca0000004100 */
[----:B------:R-:W-:-:S04]  /*4010*/  FMUL R20, R20, R59 ;  /* 0x0000003b14147220 */ /* 0x000fc80000400000 */
[----:B------:R-:W-:-:S05]  /*4020*/  FFMA R20, R55, R58, R20 ;  /* 0x0000003a37147223 */ /* 0x000fca0000000014 */
[----:B------:R-:W-:-:S05]  /*4030*/  F2FP.F16.F32.PACK_AB R20, RZ, R20 ;  /* 0x00000014ff14723e */ /* 0x000fca00000000ff */
[----:B------:R0:W-:Y:S01]  /*4040*/  STG.E.U16 desc[UR36][R10.64+0x72], R20 ;  /* 0x000072140a007986 */ /* 0x0001e2000c101524 */
[----:B------:R-:W-:Y:S05]  /*4050*/  BRA `(.L_x_100) ;  /* 0x0000000800587947 */ /* 0x000fea0003800000 */
.L_x_39:
[----:B------:R-:W-:Y:S01]  /*4060*/  ISETP.GT.AND P3, PT, R18, 0x1, PT ;  /* 0x000000011200780c */ /* 0x000fe20003f64270 */
[----:B------:R-:W-:Y:S01]  /*4070*/  ULDC.64 UR4, c[0x0][0x5c0] ;  /* 0x0001700000047ab9 */ /* 0x000fe20000000a00 */
[-C--:B------:R-:W-:Y:S01]  /*4080*/  FMUL R24, R24, R58.reuse ;  /* 0x0000003a18187220 */ /* 0x080fe20000400000 */
[----:B------:R-:W-:Y:S01]  /*4090*/  LEA R4, P4, R72, UR4, 0x1 ;  /* 0x0000000448047c11 */ /* 0x000fe2000f8808ff */
[-C--:B------:R-:W-:Y:S01]  /*40a0*/  FMUL R25, R25, R58.reuse ;  /* 0x0000003a19197220 */ /* 0x080fe20000400000 */
[----:B------:R-:W-:Y:S01]  /*40b0*/  ISETP.GT.AND P0, PT, R0, RZ, P3 ;  /* 0x000000ff0000720c */ /* 0x000fe20001f04270 */
[----:B------:R-:W-:Y:S01]  /*40c0*/  FMUL R26, R26, R58 ;  /* 0x0000003a1a1a7220 */ /* 0x000fe20000400000 */
[----:B------:R-:W-:Y:S01]  /*40d0*/  F2FP.F16.F32.PACK_AB R24, RZ, R24 ;  /* 0x00000018ff18723e */ /* 0x000fe200000000ff */
[-C--:B------:R-:W-:Y:S01]  /*40e0*/  FMUL R27, R27, R58.reuse ;  /* 0x0000003a1b1b7220 */ /* 0x080fe20000400000 */
[----:B------:R-:W-:Y:S01]  /*40f0*/  LEA.HI.X R5, R72, UR5, R7, 0x1, P4 ;  /* 0x0000000548057c11 */ /* 0x000fe2000a0f0c07 */
[-C--:B------:R-:W-:Y:S01]  /*4100*/  FMUL R28, R28, R58.reuse ;  /* 0x0000003a1c1c7220 */ /* 0x080fe20000400000 */
[----:B------:R-:W-:Y:S01]  /*4110*/  F2FP.F16.F32.PACK_AB R25, RZ, R25 ;  /* 0x00000019ff19723e */ /* 0x000fe200000000ff */
[-C--:B------:R-:W-:Y:S01]  /*4120*/  FMUL R29, R29, R58.reuse ;  /* 0x0000003a1d1d7220 */ /* 0x080fe20000400000 */
[----:B------:R-:W-:Y:S01]  /*4130*/  ISETP.GT.AND P2, PT, R0, 0x8, P2 ;  /* 0x000000080000780c */ /* 0x000fe20001744270 */
[----:B------:R-:W-:Y:S01]  /*4140*/  @P1 STG.E.U16 desc[UR36][R4.64], R24 ;  /* 0x0000001804001986 */ /* 0x000fe2000c101524 */
[----:B------:R-:W-:Y:S01]  /*4150*/  ISETP.GT.AND P1, PT, R18, 0x8, PT ;  /* 0x000000081200780c */ /* 0x000fe20003f24270 */
[----:B------:R-:W-:Y:S01]  /*4160*/  FMUL R30, R30, R58 ;  /* 0x0000003a1e1e7220 */ /* 0x000fe20000400000 */
[C---:B------:R-:W-:Y:S01]  /*4170*/  SHF.L.U64.HI R3, R64.reuse, 0x1, R65 ;  /* 0x0000000140037819 */ /* 0x040fe20000010241 */
[----:B------:R-:W-:Y:S01]  /*4180*/  @P0 STG.E.U16 desc[UR36][R4.64+0x2], R25 ;  /* 0x0000021904000986 */ /* 0x000fe2000c101524 */
[----:B------:R-:W-:Y:S01]  /*4190*/  LEA R6, P5, R64, R4, 0x1 ;  /* 0x0000000440067211 */ /* 0x000fe200078a08ff */
[-C--:B------:R-:W-:Y:S01]  /*41a0*/  FMUL R31, R31, R58.reuse ;  /* 0x0000003a1f1f7220 */ /* 0x080fe20000400000 */
[----:B------:R-:W-:Y:S01]  /*41b0*/  ISETP.GT.AND P3, PT, R0, 0x8, P3 ;  /* 0x000000080000780c */ /* 0x000fe20001f64270 */
[-C--:B------:R-:W-:Y:S01]  /*41c0*/  FMUL R32, R32, R58.reuse ;  /* 0x0000003a20207220 */ /* 0x080fe20000400000 */
[----:B------:R-:W-:Y:S01]  /*41d0*/  ISETP.GT.AND P0, PT, R18, 0x9, PT ;  /* 0x000000091200780c */ /* 0x000fe20003f04270 */
[----:B------:R-:W-:Y:S01]  /*41e0*/  IMAD.X R7, R3, 0x1, R5, P5 ;  /* 0x0000000103077824 */ /* 0x000fe200028e0605 */
[----:B------:R-:W-:Y:S01]  /*41f0*/  ISETP.GT.AND P4, PT, R0, RZ, P1 ;  /* 0x000000ff0000720c */ /* 0x000fe20000f84270 */
[----:B------:R-:W-:Y:S01]  /*4200*/  FMUL R33, R33, R58 ;  /* 0x0000003a21217220 */ /* 0x000fe20000400000 */
[----:B------:R-:W-:Y:S01]  /*4210*/  F2FP.F16.F32.PACK_AB R26, RZ, R26 ;  /* 0x0000001aff1a723e */ /* 0x000fe200000000ff */
[-C--:B------:R-:W-:Y:S01]  /*4220*/  FMUL R34, R34, R58.reuse ;  /* 0x0000003a22227220 */ /* 0x080fe20000400000 */
[----:B------:R-:W-:Y:S01]  /*4230*/  ISETP.GT.AND P5, PT, R0, RZ, P0 ;  /* 0x000000ff0000720c */ /* 0x000fe200007a4270 */
[----:B------:R-:W-:Y:S01]  /*4240*/  FMUL R35, R35, R58 ;  /* 0x0000003a23237220 */ /* 0x000fe20000400000 */
[----:B------:R-:W-:Y:S01]  /*4250*/  F2FP.F16.F32.PACK_AB R27, RZ, R27 ;  /* 0x0000001bff1b723e */ /* 0x000fe200000000ff */
[----:B------:R-:W-:Y:S01]  /*4260*/  @P2 STG.E.U16 desc[UR36][R6.64], R26 ;  /* 0x0000001a06002986 */ /* 0x000fe2000c101524 */
[----:B------:R-:W-:Y:S01]  /*4270*/  F2FP.F16.F32.PACK_AB R28, RZ, R28 ;  /* 0x0000001cff1c723e */ /* 0x000fe200000000ff */
[-C--:B------:R-:W-:Y:S01]  /*4280*/  FMUL R36, R36, R58.reuse ;  /* 0x0000003a24247220 */ /* 0x080fe20000400000 */
[----:B------:R-:W-:Y:S01]  /*4290*/  ISETP.GT.AND P2, PT, R0, 0x8, P1 ;  /* 0x000000080000780c */ /* 0x000fe20000f44270 */
[----:B------:R-:W-:Y:S01]  /*42a0*/  @P3 STG.E.U16 desc[UR36][R6.64+0x2], R27 ;  /* 0x0000021b06003986 */ /* 0x000fe2000c101524 */
[----:B------:R-:W-:Y:S01]  /*42b0*/  ISETP.GT.AND P1, PT, R18, 0x10, PT ;  /* 0x000000101200780c */ /* 0x000fe20003f24270 */
[-C--:B------:R-:W-:Y:S01]  /*42c0*/  FMUL R37, R37, R58.reuse ;  /* 0x0000003a25257220 */ /* 0x080fe20000400000 */
[----:B------:R-:W-:Y:S01]  /*42d0*/  F2FP.F16.F32.PACK_AB R29, RZ, R29 ;  /* 0x0000001dff1d723e */ /* 0x000fe200000000ff */
[----:B------:R-:W-:Y:S01]  /*42e0*/  @P4 STG.E.U16 desc[UR36][R4.64+0x10], R28 ;  /* 0x0000101c04004986 */ /* 0x000fe2000c101524 */
[----:B------:R-:W-:Y:S01]  /*42f0*/  ISETP.GT.AND P3, PT, R0, 0x8, P0 ;  /* 0x000000080000780c */ /* 0x000fe20000764270 */
[-C--:B------:R-:W-:Y:S01]  /*4300*/  FMUL R38, R38, R58.reuse ;  /* 0x0000003a26267220 */ /* 0x080fe20000400000 */
[----:B------:R-:W-:Y:S01]  /*4310*/  ISETP.GT.AND P0, PT, R18, 0x11, PT ;  /* 0x000000111200780c */ /* 0x000fe20003f04270 */
[----:B------:R-:W-:Y:S01]  /*4320*/  @P5 STG.E.U16 desc[UR36][R4.64+0x12], R29 ;  /* 0x0000121d04005986 */ /* 0x000fe2000c101524 */
        /* <DEDUP_REMOVED lines=40> */
[C---:B------:R-:W-:Y:S01]  /*45b0*/  ISETP.GT.AND P4, PT, R0.reuse, RZ, P1 ;  /* 0x000000ff0000720c */ /* 0x040fe20000f84270 */
[-C--:B------:R-:W-:Y:S01]  /*45c0*/  FMUL R51, R51, R58.reuse ;  /* 0x0000003a33337220 */ /* 0x080fe20000400000 */
[----:B------:R-:W-:Y:S01]  /*45d0*/  ISETP.GT.AND P5, PT, R0, RZ, P0 ;  /* 0x000000ff0000720c */ /* 0x000fe200007a4270 */
[----:B------:R-:W-:Y:S01]  /*45e0*/  FMUL R52, R52, R58 ;  /* 0x0000003a34347220 */ /* 0x000fe20000400000 */
[----:B------:R-:W-:Y:S01]  /*45f0*/  F2FP.F16.F32.PACK_AB R38, RZ, R38 ;  /* 0x00000026ff26723e */ /* 0x000fe200000000ff */
[-C--:B------:R-:W-:Y:S01]  /*4600*/  FMUL R53, R53, R58.reuse ;  /* 0x0000003a35357220 */ /* 0x080fe20000400000 */
[----:B------:R-:W-:Y:S01]  /*4610*/  F2FP.F16.F32.PACK_AB R39, RZ, R39 ;  /* 0x00000027ff27723e */ /* 0x000fe200000000ff */
[----:B------:R-:W-:Y:S01]  /*4620*/  FMUL R54, R54, R58 ;  /* 0x0000003a36367220 */ /* 0x000fe20000400000 */
[----:B------:R-:W-:Y:S01]  /*4630*/  F2FP.F16.F32.PACK_AB R40, RZ, R40 ;  /* 0x00000028ff28723e */ /* 0x000fe200000000ff */
[----:B------:R-:W-:Y:S01]  /*4640*/  @P2 STG.E.U16 desc[UR36][R6.64+0x30], R38 ;  /* 0x0000302606002986 */ /* 0x000fe2000c101524 */
[----:B------:R-:W-:Y:S01]  /*4650*/  F2FP.F16.F32.PACK_AB R41, RZ, R41 ;  /* 0x00000029ff29723e */ /* 0x000fe200000000ff */
[----:B------:R-:W-:Y:S01]  /*4660*/  FMUL R55, R55, R58 ;  /* 0x0000003a37377220 */ /* 0x000fe20000400000 */
[C---:B------:R-:W-:Y:S01]  /*4670*/  ISETP.GT.AND P1, PT, R0.reuse, 0x8, P1 ;  /* 0x000000080000780c */ /* 0x040fe20000f24270 */
[----:B------:R-:W-:Y:S01]  /*4680*/  @P3 STG.E.U16 desc[UR36][R6.64+0x32], R39 ;  /* 0x0000322706003986 */ /* 0x000fe2000c101524 */
[----:B------:R-:W-:-:S02]  /*4690*/  ISETP.GT.AND P2, PT, R0, 0x8, P0 ;  /* 0x000000080000780c */ /* 0x000fc40000744270 */
[----:B------:R-:W-:Y:S01]  /*46a0*/  F2FP.F16.F32.PACK_AB R42, RZ, R42 ;  /* 0x0000002aff2a723e */ /* 0x000fe200000000ff */
[----:B------:R-:W-:Y:S01]  /*46b0*/  @P4 STG.E.U16 desc[UR36][R4.64+0x40], R40 ;  /* 0x0000402804004986 */ /* 0x000fe2000c101524 */
[C---:B------:R-:W-:Y:S02]  /*46c0*/  ISETP.GT.AND P4, PT, R18.reuse, 0x28, PT ;  /* 0x000000281200780c */ /* 0x040fe40003f84270 */
[----:B------:R-:W-:Y:S01]  /*46d0*/  ISETP.GT.AND P0, PT, R18, 0x29, PT ;  /* 0x000000291200780c */ /* 0x000fe20003f04270 */
[----:B------:R-:W-:Y:S01]  /*46e0*/  @P5 STG.E.U16 desc[UR36][R4.64+0x42], R41 ;  /* 0x0000422904005986 */ /* 0x000fe2000c101524 */
[----:B------:R-:W-:Y:S02]  /*46f0*/  ISETP.GT.AND P5, PT, R0, RZ, P4 ;  /* 0x000000ff0000720c */ /* 0x000fe400027a4270 */
[----:B------:R-:W-:Y:S01]  /*4700*/  F2FP.F16.F32.PACK_AB R43, RZ, R43 ;  /* 0x0000002bff2b723e */ /* 0x000fe200000000ff */
[----:B------:R-:W-:Y:S01]  /*4710*/  @P1 STG.E.U16 desc[UR36][R6.64+0x40], R42 ;  /* 0x0000402a06001986 */ /* 0x000fe2000c101524 */
[----:B------:R-:W-:-:S02]  /*4720*/  F2FP.F16.F32.PACK_AB R44, RZ, R44 ;  /* 0x0000002cff2c723e */ /* 0x000fc400000000ff */
[C---:B------:R-:W-:Y:S01]  /*4730*/  ISETP.GT.AND P3, PT, R0.reuse, RZ, P0 ;  /* 0x000000ff0000720c */ /* 0x040fe20000764270 */
[----:B------:R-:W-:Y:S01]  /*4740*/  @P2 STG.E.U16 desc[UR36][R6.64+0x42], R43 ;  /* 0x0000422b06002986 */ /* 0x000fe2000c101524 */
[C---:B------:R-:W-:Y:S02]  /*4750*/  ISETP.GT.AND P4, PT, R0.reuse, 0x8, P4 ;  /* 0x000000080000780c */ /* 0x040fe40002784270 */
[----:B------:R-:W-:Y:S02]  /*4760*/  F2FP.F16.F32.PACK_AB R45, RZ, R45 ;  /* 0x0000002dff2d723e */ /* 0x000fe400000000ff */
[----:B------:R-:W-:Y:S01]  /*4770*/  F2FP.F16.F32.PACK_AB R46, RZ, R46 ;  /* 0x0000002eff2e723e */ /* 0x000fe200000000ff */
[----:B------:R-:W-:Y:S01]  /*4780*/  @P5 STG.E.U16 desc[UR36][R4.64+0x50], R44 ;  /* 0x0000502c04005986 */ /* 0x000fe2000c101524 */
[----:B------:R-:W-:Y:S02]  /*4790*/  ISETP.GT.AND P5, PT, R0, 0x8, P0 ;  /* 0x000000080000780c */ /* 0x000fe400007a4270 */
[----:B------:R-:W-:-:S02]  /*47a0*/  F2FP.F16.F32.PACK_AB R47, RZ, R47 ;  /* 0x0000002fff2f723e */ /* 0x000fc400000000ff */
[C---:B------:R-:W-:Y:S01]  /*47b0*/  ISETP.GT.AND P2, PT, R18.reuse, 0x31, PT ;  /* 0x000000311200780c */ /* 0x040fe20003f44270 */
[----:B------:R-:W-:Y:S01]  /*47c0*/  @P3 STG.E.U16 desc[UR36][R4.64+0x52], R45 ;  /* 0x0000522d04003986 */ /* 0x000fe2000c101524 */
[----:B------:R-:W-:Y:S02]  /*47d0*/  ISETP.GT.AND P3, PT, R18, 0x30, PT ;  /* 0x000000301200780c */ /* 0x000fe40003f64270 */
[----:B------:R-:W-:Y:S01]  /*47e0*/  F2FP.F16.F32.PACK_AB R48, RZ, R48 ;  /* 0x00000030ff30723e */ /* 0x000fe200000000ff */
[----:B------:R-:W-:Y:S01]  /*47f0*/  @P4 STG.E.U16 desc[UR36][R6.64+0x50], R46 ;  /* 0x0000502e06004986 */ /* 0x000fe2000c101524 */
[C---:B------:R-:W-:Y:S02]  /*4800*/  ISETP.GT.AND P4, PT, R0.reuse, RZ, P2 ;  /* 0x000000ff0000720c */ /* 0x040fe40001784270 */
[----:B------:R-:W-:Y:S01]  /*4810*/  F2FP.F16.F32.PACK_AB R49, RZ, R49 ;  /* 0x00000031ff31723e */ /* 0x000fe200000000ff */
[----:B------:R-:W-:Y:S01]  /*4820*/  @P5 STG.E.U16 desc[UR36][R6.64+0x52], R47 ;  /* 0x0000522f06005986 */ /* 0x000fe2000c101524 */
[----:B------:R-:W-:-:S02]  /*4830*/  ISETP.GT.AND P5, PT, R0, RZ, P3 ;  /* 0x000000ff0000720c */ /* 0x000fc40001fa4270 */
[C---:B------:R-:W-:Y:S02]  /*4840*/  ISETP.GT.AND P1, PT, R18.reuse, 0x38, PT ;  /* 0x000000381200780c */ /* 0x040fe40003f24270 */
[----:B------:R-:W-:Y:S02]  /*4850*/  ISETP.GT.AND P0, PT, R18, 0x39, PT ;  /* 0x000000391200780c */ /* 0x000fe40003f04270 */
[C---:B------:R-:W-:Y:S02]  /*4860*/  ISETP.GT.AND P3, PT, R0.reuse, 0x8, P3 ;  /* 0x000000080000780c */ /* 0x040fe40001f64270 */
[C---:B------:R-:W-:Y:S02]  /*4870*/  ISETP.GT.AND P2, PT, R0.reuse, 0x8, P2 ;  /* 0x000000080000780c */ /* 0x040fe40001744270 */
[----:B------:R-:W-:Y:S02]  /*4880*/  F2FP.F16.F32.PACK_AB R50, RZ, R50 ;  /* 0x00000032ff32723e */ /* 0x000fe400000000ff */
[----:B------:R-:W-:Y:S01]  /*4890*/  F2FP.F16.F32.PACK_AB R51, RZ, R51 ;  /* 0x00000033ff33723e */ /* 0x000fe200000000ff */
[----:B------:R-:W-:Y:S01]  /*48a0*/  @P5 STG.E.U16 desc[UR36][R4.64+0x60], R48 ;  /* 0x0000603004005986 */ /* 0x000fe2000c101524 */
[----:B------:R-:W-:-:S02]  /*48b0*/  ISETP.GT.AND P5, PT, R0, RZ, P0 ;  /* 0x000000ff0000720c */ /* 0x000fc400007a4270 */
[C---:B------:R-:W-:Y:S01]  /*48c0*/  ISETP.GT.AND P0, PT, R0.reuse, 0x8, P0 ;  /* 0x000000080000780c */ /* 0x040fe20000704270 */
[----:B------:R-:W-:Y:S01]  /*48d0*/  @P4 STG.E.U16 desc[UR36][R4.64+0x62], R49 ;  /* 0x0000623104004986 */ /* 0x000fe2000c101524 */
[C---:B------:R-:W-:Y:S02]  /*48e0*/  ISETP.GT.AND P4, PT, R0.reuse, RZ, P1 ;  /* 0x000000ff0000720c */ /* 0x040fe40000f84270 */
[----:B------:R-:W-:Y:S01]  /*48f0*/  ISETP.GT.AND P1, PT, R0, 0x8, P1 ;  /* 0x000000080000780c */ /* 0x000fe20000f24270 */
[----:B------:R-:W-:Y:S01]  /*4900*/  @P3 STG.E.U16 desc[UR36][R6.64+0x60], R50 ;  /* 0x0000603206003986 */ /* 0x000fe2000c101524 */
[----:B------:R-:W-:Y:S02]  /*4910*/  F2FP.F16.F32.PACK_AB R52, RZ, R52 ;  /* 0x00000034ff34723e */ /* 0x000fe400000000ff */
[----:B------:R-:W-:Y:S01]  /*4920*/  F2FP.F16.F32.PACK_AB R53, RZ, R53 ;  /* 0x00000035ff35723e */ /* 0x000fe200000000ff */
[----:B------:R-:W-:Y:S01]  /*4930*/  @P2 STG.E.U16 desc[UR36][R6.64+0x62], R51 ;  /* 0x0000623306002986 */ /* 0x000fe2000c101524 */
[----:B------:R-:W-:-:S02]  /*4940*/  F2FP.F16.F32.PACK_AB R54, RZ, R54 ;  /* 0x00000036ff36723e */ /* 0x000fc400000000ff */
[----:B------:R-:W-:-:S03]  /*4950*/  F2FP.F16.F32.PACK_AB R55, RZ, R55 ;  /* 0x00000037ff37723e */ /* 0x000fc600000000ff */
[----:B------:R-:W-:Y:S04]  /*4960*/  @P4 STG.E.U16 desc[UR36][R4.64+0x70], R52 ;  /* 0x0000703404004986 */ /* 0x000fe8000c101524 */
[----:B------:R0:W-:Y:S02]  /*4970*/  @P5 STG.E.U16 desc[UR36][R4.64+0x72], R53 ;  /* 0x0000723504005986 */ /* 0x0001e4000c101524 */
[----:B0-----:R-:W-:Y:S02]  /*4980*/  @P1 IMAD.MOV.U32 R4, RZ, RZ, R6 ;  /* 0x000000ffff041224 */ /* 0x001fe400078e0006 */
[----:B------:R-:W-:-:S05]  /*4990*/  @P1 IMAD.MOV.U32 R5, RZ, RZ, R7 ;  /* 0x000000ffff051224 */ /* 0x000fca00078e0007 */
[----:B------:R0:W-:Y:S04]  /*49a0*/  @P1 STG.E.U16 desc[UR36][R4.64+0x70], R54 ;  /* 0x0000703604001986 */ /* 0x0001e8000c101524 */
[----:B------:R0:W-:Y:S02]  /*49b0*/  @P0 STG.E.U16 desc[UR36][R6.64+0x72], R55 ;  /* 0x0000723706000986 */ /* 0x0001e4000c101524 */
.L_x_100:
[----:B------:R-:W-:Y:S05]  /*49c0*/  BSYNC B0 ;  /* 0x0000000000007941 */ /* 0x000fea0003800000 */
.L_x_38:
[----:B0-----:R-:W2:Y:S01]  /*49d0*/  LDL.64 R4, [R1] ;  /* 0x0000000001047983 */ /* 0x001ea20000100a00 */
[----:B------:R-:W-:Y:S01]  /*49e0*/  ULDC.64 UR4, c[0x0][0x650] ;  /* 0x0001940000047ab9 */ /* 0x000fe20000000a00 */
[----:B------:R-:W-:Y:S02]  /*49f0*/  IMAD.U32 R0, RZ, RZ, UR44 ;  /* 0x0000002cff007e24 */ /* 0x000fe4000f8e00ff */
[----:B------:R-:W-:Y:S02]  /*4a00*/  IMAD.MOV.U32 R22, RZ, RZ, -0x1 ;  /* 0xffffffffff167424 */ /* 0x000fe400078e00ff */
[----:B------:R0:W-:Y:S01]  /*4a10*/  SYNCS.ARRIVE.TRANS64.A1T0 RZ, [R0+UR48], RZ ;  /* 0x000000ff00ff79a7 */ /* 0x0001e20008100030 */
[----:B------:R-:W-:Y:S02]  /*4a20*/  IMAD.MOV.U32 R18, RZ, RZ, -0x1 ;  /* 0xffffffffff127424 */ /* 0x000fe400078e00ff */
[----:B------:R-:W-:Y:S01]  /*4a30*/  IMAD.MOV.U32 R19, RZ, RZ, -0x1 ;  /* 0xffffffffff137424 */ /* 0x000fe200078e00ff */
[----:B0-----:R-:W-:-:S02]  /*4a40*/  PRMT R0, RZ, 0x7610, R0 ;  /* 0x00007610ff007816 */ /* 0x001fc40000000000 */
[----:B--2---:R-:W-:-:S05]  /*4a50*/  LEA R16, P0, R4, R16, 0x1 ;  /* 0x0000001004107211 */ /* 0x004fca00078008ff */
[----:B------:R-:W-:Y:S01]  /*4a60*/  IMAD.X R17, R68, 0x1, R17, P0 ;  /* 0x0000000144117824 */ /* 0x000fe200000e0611 */
[----:B------:R-:W-:-:S04]  /*4a70*/  ISETP.GE.U32.AND P0, PT, R16, UR4, PT ;  /* 0x0000000410007c0c */ /* 0x000fc8000bf06070 */
[----:B------:R-:W-:-:S13]  /*4a80*/  ISETP.GE.U32.AND.EX P0, PT, R17, UR5, PT, P0 ;  /* 0x0000000511007c0c */ /* 0x000fda000bf06100 */
[----:B------:R-:W-:Y:S05]  /*4a90*/  @P0 BRA `(.L_x_101) ;  /* 0x00000004004c0947 */ /* 0x000fea0003800000 */
[----:B------:R-:W0:Y:S01]  /*4aa0*/  LDC.64 R10, c[0x0][0x628] ;  /* 0x00018a00ff0a7b82 */ /* 0x000e220000000a00 */
[----:B------:R-:W2:Y:S01]  /*4ab0*/  S2R R12, SR_CTAID.X ;  /* 0x00000000000c7919 */ /* 0x000ea20000002500 */
[----:B-1-34-:R-:W-:Y:S02]  /*4ac0*/  IMAD.MOV.U32 R8, RZ, RZ, R16 ;  /* 0x000000ffff087224 */ /* 0x01afe400078e0010 */
[----:B------:R-:W-:Y:S01]  /*4ad0*/  IMAD.MOV.U32 R9, RZ, RZ, R17 ;  /* 0x000000ffff097224 */ /* 0x000fe200078e0011 */
[----:B------:R-:W1:Y:S03]  /*4ae0*/  S2R R18, SR_CTAID.Y ;  /* 0x0000000000127919 */ /* 0x000e660000002600 */
[----:B------:R-:W3:Y:S08]  /*4af0*/  LDC R0, c[0x0][0x630] ;  /* 0x00018c00ff007b82 */ /* 0x000ef00000000800 */
[----:B------:R-:W4:Y:S01]  /*4b00*/  LDC.64 R14, c[0x0][0x620] ;  /* 0x00018800ff0e7b82 */ /* 0x000f220000000a00 */
[----:B0-----:R-:W-:-:S04]  /*4b10*/  ISETP.NE.U32.AND P0, PT, R10, RZ, PT ;  /* 0x000000ff0a00720c */ /* 0x001fc80003f05070 */
[----:B------:R-:W-:-:S13]  /*4b20*/  ISETP.NE.AND.EX P0, PT, R11, RZ, PT, P0 ;  /* 0x000000ff0b00720c */ /* 0x000fda0003f05300 */
[----:B-1234-:R-:W-:Y:S05]  /*4b30*/  @!P0 BRA `(.L_x_102) ;  /* 0x0000000000288947 */ /* 0x01efea0003800000 */
[----:B------:R-:W0:Y:S02]  /*4b40*/  LDC R3, c[0x0][0x634] ;  /* 0x00018d00ff037b82 */ /* 0x000e240000000800 */
[----:B0-----:R-:W-:-:S05]  /*4b50*/  IADD3 R3, P0, R16, R3, RZ ;  /* 0x0000000310037210 */ /* 0x001fca0007f1e0ff */
        /* <DEDUP_REMOVED lines=8> */
.L_x_102:
[-CC-:B------:R-:W-:Y:S01]  /*4be0*/  SHF.R.U64 R19, R8, R0.reuse, R9.reuse ;  /* 0x0000000008137219 */ /* 0x180fe20000001209 */
[----:B------:R-:W0:Y:S01]  /*4bf0*/  LDC.64 R24, c[0x0][0x640] ;  /* 0x00019000ff187b82 */ /* 0x000e220000000a00 */
[----:B------:R-:W-:Y:S01]  /*4c00*/  SHF.R.U32.HI R0, RZ, R0, R9 ;  /* 0x00000000ff007219 */ /* 0x000fe20000011609 */
[----:B------:R-:W-:Y:S01]  /*4c10*/  ULDC UR4, c[0x0][0x150] ;  /* 0x0000540000047ab9 */ /* 0x000fe20000000800 */
[----:B------:R-:W-:Y:S02]  /*4c20*/  IADD3 R3, P0, RZ, -R19, RZ ;  /* 0x80000013ff037210 */ /* 0x000fe40007f1e0ff */
[----:B------:R-:W-:-:S03]  /*4c30*/  I2FP.F32.U32 R7, R12 ;  /* 0x0000000c00077245 */ /* 0x000fc60000201000 */
[----:B------:R-:W1:Y:S01]  /*4c40*/  LDC R6, c[0x0][0x618] ;  /* 0x00018600ff067b82 */ /* 0x000e620000000800 */
[----:B------:R-:W-:Y:S02]  /*4c50*/  IMAD.X R5, RZ, RZ, ~R0, P0 ;  /* 0x000000ffff057224 */ /* 0x000fe400000e0e00 */
[----:B------:R-:W-:Y:S01]  /*4c60*/  FMUL R7, R7, UR4 ;  /* 0x0000000407077c20 */ /* 0x000fe20008400000 */
[----:B------:R-:W-:Y:S01]  /*4c70*/  ULDC UR4, c[0x0][0x154] ;  /* 0x0000550000047ab9 */ /* 0x000fe20000000800 */
[-C--:B------:R-:W-:Y:S02]  /*4c80*/  IMAD R0, R5, R14.reuse, RZ ;  /* 0x0000000e05007224 */ /* 0x080fe400078e02ff */
[C---:B------:R-:W-:Y:S01]  /*4c90*/  IMAD.WIDE.U32 R4, R3.reuse, R14, R16 ;  /* 0x0000000e03047225 */ /* 0x040fe200078e0010 */
[----:B------:R-:W2:Y:S01]  /*4ca0*/  LDC R8, c[0x0][0x608] ;  /* 0x00018200ff087b82 */ /* 0x000ea20000000800 */
[----:B------:R-:W3:Y:S02]  /*4cb0*/  F2I.U32.TRUNC.NTZ R7, R7 ;  /* 0x0000000700077305 */ /* 0x000ee4000020f000 */
[----:B------:R-:W-:Y:S01]  /*4cc0*/  IMAD R3, R3, R15, R0 ;  /* 0x0000000f03037224 */ /* 0x000fe200078e0200 */
[----:B------:R-:W-:-:S03]  /*4cd0*/  I2FP.F32.U32 R0, R18 ;  /* 0x0000001200007245 */ /* 0x000fc60000201000 */
[----:B------:R-:W-:Y:S01]  /*4ce0*/  IMAD.IADD R3, R5, 0x1, R3 ;  /* 0x0000000105037824 */ /* 0x000fe200078e0203 */
[----:B------:R-:W4:Y:S01]  /*4cf0*/  LDC R11, c[0x0][0x658] ;  /* 0x00019600ff0b7b82 */ /* 0x000f220000000800 */
[----:B0-----:R-:W-:-:S04]  /*4d00*/  ISETP.NE.U32.AND P0, PT, R24, RZ, PT ;  /* 0x000000ff1800720c */ /* 0x001fc80003f05070 */
[----:B------:R-:W-:-:S03]  /*4d10*/  ISETP.NE.AND.EX P0, PT, R25, RZ, PT, P0 ;  /* 0x000000ff1900720c */ /* 0x000fc60003f05300 */
[----:B------:R-:W0:Y:S01]  /*4d20*/  LDC R9, c[0x0][0x144] ;  /* 0x00005100ff097b82 */ /* 0x000e220000000800 */
[-C--:B-1----:R-:W-:Y:S01]  /*4d30*/  SHF.R.U64 R10, R4, R6.reuse, R3 ;  /* 0x00000006040a7219 */ /* 0x082fe20000001203 */
[----:B---3--:R-:W-:Y:S01]  /*4d40*/  IMAD.MOV R7, RZ, RZ, -R7 ;  /* 0x000000ffff077224 */ /* 0x008fe200078e0a07 */
[----:B------:R-:W-:Y:S01]  /*4d50*/  SHF.R.U32.HI R3, RZ, R6, R3 ;  /* 0x00000006ff037219 */ /* 0x000fe20000011603 */
[----:B------:R-:W-:-:S04]  /*4d60*/  FMUL R6, R0, UR4 ;  /* 0x0000000400067c20 */ /* 0x000fc80008400000 */
[----:B------:R-:W1:Y:S01]  /*4d70*/  LDC R21, c[0x0][0x148] ;  /* 0x00005200ff157b82 */ /* 0x000e620000000800 */
[----:B------:R3:W0:Y:S01]  /*4d80*/  F2I.U32.TRUNC.NTZ R14, R6 ;  /* 0x00000006000e7305 */ /* 0x000622000020f000 */
[-CC-:B--2---:R-:W-:Y:S02]  /*4d90*/  SHF.R.U64 R13, R10, R8.reuse, R3.reuse ;  /* 0x000000080a0d7219 */ /* 0x184fe40000001203 */
[----:B------:R-:W-:-:S04]  /*4da0*/  SHF.R.U32.HI R0, RZ, R8, R3 ;  /* 0x00000008ff007219 */ /* 0x000fc80000011603 */
[----:B-----5:R-:W2:Y:S01]  /*4db0*/  LDC R20, c[0x0][0x648] ;  /* 0x00019200ff147b82 */ /* 0x020ea20000000800 */
[-CC-:B----4-:R-:W-:Y:S02]  /*4dc0*/  SHF.R.U64 R15, R13, R11.reuse, R0.reuse ;  /* 0x0000000b0d0f7219 */ /* 0x190fe40000001200 */
[----:B------:R-:W-:-:S03]  /*4dd0*/  SHF.R.U32.HI R5, RZ, R11, R0 ;  /* 0x0000000bff057219 */ /* 0x000fc60000011600 */
[----:B------:R-:W-:Y:S02]  /*4de0*/  IMAD.MOV.U32 R4, RZ, RZ, R15 ;  /* 0x000000ffff047224 */ /* 0x000fe400078e000f */
[----:B------:R-:W4:Y:S01]  /*4df0*/  LDC R26, c[0x0][0x638] ;  /* 0x00018e00ff1a7b82 */ /* 0x000f220000000800 */
[----:B0-----:R-:W-:-:S07]  /*4e00*/  IMAD R22, R9, R7, R12 ;  /* 0x0000000709167224 */ /* 0x001fce00078e020c */
[----:B------:R-:W0:Y:S08]  /*4e10*/  LDC R27, c[0x0][0x610] ;  /* 0x00018400ff1b7b82 */ /* 0x000e300000000800 */
[----:B------:R-:W0:Y:S01]  /*4e20*/  LDC R28, c[0x0][0x600] ;  /* 0x00018000ff1c7b82 */ /* 0x000e220000000800 */
[----:B-123--:R-:W-:Y:S05]  /*4e30*/  @!P0 BRA `(.L_x_103) ;  /* 0x0000000000288947 */ /* 0x00efea0003800000 */
[----:B------:R-:W1:Y:S02]  /*4e40*/  LDC R0, c[0x0][0x64c] ;  /* 0x00019300ff007b82 */ /* 0x000e640000000800 */
[----:B-1----:R-:W-:-:S05]  /*4e50*/  IADD3 R3, P0, R15, R0, RZ ;  /* 0x000000000f037210 */ /* 0x002fca0007f1e0ff */
        /* <DEDUP_REMOVED lines=8> */
.L_x_103:
[----:B------:R-:W-:Y:S01]  /*4ee0*/  ISETP.NE.AND P0, PT, R2, 0x1, PT ;  /* 0x000000010200780c */ /* 0x000fe20003f05270 */
[----:B------:R-:W-:Y:S01]  /*4ef0*/  IMAD.MOV R14, RZ, RZ, -R14 ;  /* 0x000000ffff0e7224 */ /* 0x000fe200078e0a0e */
[----:B------:R-:W-:Y:S02]  /*4f00*/  SHF.R.U64 R0, R4, R20, R5 ;  /* 0x0000001404007219 */ /* 0x000fe40000001205 */
[----:B------:R-:W-:Y:S02]  /*4f10*/  LOP3.LUT R3, R13, R70, RZ, 0xc0, !PT ;  /* 0x000000460d037212 */ /* 0x000fe400078ec0ff */
[----:B------:R-:W-:Y:S01]  /*4f20*/  LOP3.LUT R5, R10, R69, RZ, 0xc0, !PT ;  /* 0x000000450a057212 */ /* 0x000fe200078ec0ff */
[----:B------:R-:W-:Y:S02]  /*4f30*/  IMAD.MOV R4, RZ, RZ, -R0 ;  /* 0x000000ffff047224 */ /* 0x000fe400078e0a00 */
[----:B------:R-:W-:Y:S02]  /*4f40*/  IMAD R3, R66, R0, R3 ;  /* 0x0000000042037224 */ /* 0x000fe400078e0203 */
[----:B----4-:R-:W-:-:S02]  /*4f50*/  IMAD R0, R4, R26, R15 ;  /* 0x0000001a04007224 */ /* 0x010fc400078e020f */
[----:B------:R-:W-:Y:S02]  /*4f60*/  @P0 IMAD R22, R21, R14, R18 ;  /* 0x0000000e15160224 */ /* 0x000fe400078e0212 */
[----:B------:R-:W-:Y:S02]  /*4f70*/  IMAD.MOV.U32 R4, RZ, RZ, 0x1 ;  /* 0x00000001ff047424 */ /* 0x000fe400078e00ff */
[----:B0-----:R-:W-:Y:S02]  /*4f80*/  IMAD R22, R3, R27, R22 ;  /* 0x0000001b03167224 */ /* 0x001fe400078e0216 */
[----:B------:R-:W-:Y:S01]  /*4f90*/  IMAD R3, R0, R28, R5 ;  /* 0x0000001c00037224 */ /* 0x000fe200078e0205 */
[----:B------:R-:W-:-:S04]  /*4fa0*/  PRMT R0, R4, 0x7610, R0 ;  /* 0x0000761004007816 */ /* 0x000fc80000000000 */
[----:B------:R-:W-:Y:S02]  /*4fb0*/  SEL R18, R3, R22, !P0 ;  /* 0x0000001603127207 */ /* 0x000fe40004000000 */
[----:B------:R-:W-:-:S07]  /*4fc0*/  SEL R22, R22, R3, !P0 ;  /* 0x0000000316167207 */ /* 0x000fce0004000000 */
.L_x_101:
[----:B------:R-:W-:Y:S01]  /*4fd0*/  UIMAD.WIDE.U32 UR4, UR38, 0x24924925, URZ ;  /* 0x24924925260478a5 */ /* 0x000fe2000f8e003f */
[----:B------:R-:W-:Y:S02]  /*4fe0*/  LOP3.LUT P0, RZ, R0, 0xff, RZ, 0xc0, !PT ;  /* 0x000000ff00ff7812 */ /* 0x000fe4000780c0ff */
[----:B------:R-:W-:Y:S01]  /*4ff0*/  LOP3.LUT R75, R75, 0x1, RZ, 0x3c, !PT ;  /* 0x000000014b4b7812 */ /* 0x000fe200078e3cff */
[----:B------:R-:W-:-:S04]  /*5000*/  UIADD3 UR4, UR38, -UR5, URZ ;  /* 0x8000000526047290 */ /* 0x000fc8000fffe03f */
[----:B------:R-:W-:-:S04]  /*5010*/  ULEA.HI UR4, UR4, UR5, URZ, 0x1f ;  /* 0x0000000504047291 */ /* 0x000fc8000f8ff83f */
[----:B------:R-:W-:-:S04]  /*5020*/  USHF.R.U32.HI UR4, URZ, 0x2, UR4 ;  /* 0x000000023f047899 */ /* 0x000fc80008011604 */
[----:B------:R-:W-:Y:S01]  /*5030*/  UIMAD UR38, UR4, -0x7, UR38 ;  /* 0xfffffff9042678a4 */ /* 0x000fe2000f8e0226 */
[----:B------:R-:W-:Y:S11]  /*5040*/  @P0 BRA `(.L_x_104) ;  /* 0xffffffc800140947 */ /* 0x000ff6000383ffff */
[----:B------:R-:W-:Y:S05]  /*5050*/  EXIT ;  /* 0x000000000000794d */ /* 0x000fea0003800000 */
.L_x_17:
[----:B------:R-:W-:-:S08]  /*5060*/  ISETP.NE.AND P0, PT, R9, RZ, PT ;  /* 0x000000ff0900720c */ /* 0x000fd00003f05270 */
[----:B0-----:R-:W0:-:S00]  /*5070*/  USETMAXREG.DEALLOC.CTAPOOL 0x28 ;  /* 0x00000028000079c8 */ /* 0x001e0000080e0500 */
[----:B------:R-:W-:Y:S05]  /*5080*/  @P0 EXIT ;  /* 0x000000000000094d */ /* 0x000fea0003800000 */
[----:B0-----:R-:W-:Y:S01]  /*5090*/  LOP3.LUT P0, RZ, R3, 0xff, RZ, 0xc0, !PT ;  /* 0x000000ff03ff7812 */ /* 0x001fe2000780c0ff */
[----:B------:R-:W-:Y:S02]  /*50a0*/  IMAD.MOV.U32 R3, RZ, RZ, 0x1 ;  /* 0x00000001ff037424 */ /* 0x000fe400078e00ff */
[----:B------:R-:W-:-:S10]  /*50b0*/  IMAD.MOV.U32 R8, RZ, RZ, RZ ;  /* 0x000000ffff087224 */ /* 0x000fd400078e00ff */
[----:B------:R-:W-:Y:S05]  /*50c0*/  @!P0 BRA `(.L_x_105) ;  /* 0x0000000c00648947 */ /* 0x000fea0003800000 */
[----:B------:R-:W0:Y:S01]  /*50d0*/  S2R R12, SR_CgaCtaId ;  /* 0x00000000000c7919 */ /* 0x000e220000008800 */
[----:B------:R-:W-:Y:S01]  /*50e0*/  LOP3.LUT P0, RZ, R4, 0x1f, RZ, 0xc0, !PT ;  /* 0x0000001f04ff7812 */ /* 0x000fe2000780c0ff */
[----:B------:R-:W-:Y:S01]  /*50f0*/  ULDC UR5, c[0x0][0x658] ;  /* 0x0001960000057ab9 */ /* 0x000fe20000000800 */
[----:B------:R-:W-:Y:S01]  /*5100*/  UMOV UR6, 0xffffffff ;  /* 0xffffffff00067882 */ /* 0x000fe20000000000 */
[----:B------:R-:W-:Y:S01]  /*5110*/  BSSY B0, `(.L_x_105) ;  /* 0x00000d4000007945 */ /* 0x000fe20003800000 */
[----:B------:R-:W-:Y:S01]  /*5120*/  USHF.L.U32 UR6, UR6, UR5, URZ ;  /* 0x0000000506067299 */ /* 0x000fe2000800063f */
[C---:B------:R-:W-:Y:S01]  /*5130*/  ISETP.NE.AND P2, PT, R5.reuse, RZ, PT ;  /* 0x000000ff0500720c */ /* 0x040fe20003f45270 */
[----:B------:R-:W-:Y:S01]  /*5140*/  IMAD.MOV.U32 R10, RZ, RZ, 0x1 ;  /* 0x00000001ff0a7424 */ /* 0x000fe200078e00ff */
[----:B------:R-:W-:Y:S01]  /*5150*/  ISETP.NE.OR P0, PT, R5, RZ, !P0 ;  /* 0x000000ff0500720c */ /* 0x000fe20004705670 */
[----:B------:R-:W-:Y:S01]  /*5160*/  IMAD.MOV.U32 R3, RZ, RZ, 0x1 ;  /* 0x00000001ff037424 */ /* 0x000fe200078e00ff */
[----:B------:R-:W-:Y:S01]  /*5170*/  LOP3.LUT R9, R23, 0x2, RZ, 0xfc, !PT ;  /* 0x0000000217097812 */ /* 0x000fe200078efcff */
[----:B------:R-:W-:Y:S01]  /*5180*/  IMAD.MOV.U32 R8, RZ, RZ, RZ ;  /* 0x000000ffff087224 */ /* 0x000fe200078e00ff */
[----:B------:R-:W-:Y:S01]  /*5190*/  ULDC UR4, c[0x0][0x600] ;  /* 0x0001800000047ab9 */ /* 0x000fe20000000800 */
[----:B------:R-:W-:Y:S01]  /*51a0*/  UMOV UR7, 0x1 ;  /* 0x0000000100077882 */ /* 0x000fe20000000000 */
[----:B------:R-:W-:-:S02]  /*51b0*/  UIADD3 UR21, UR40, 0x1, URZ ;  /* 0x0000000128157890 */ /* 0x000fc4000fffe03f */
[----:B------:R-:W-:Y:S02]  /*51c0*/  UIADD3 UR4, UR4, -0x1, URZ ;  /* 0xffffffff04047890 */ /* 0x000fe4000fffe03f */
[----:B------:R-:W-:Y:S02]  /*51d0*/  USHF.L.U32 UR5, UR7, UR5, URZ ;  /* 0x0000000507057299 */ /* 0x000fe4000800063f */
[----:B------:R-:W-:Y:S01]  /*51e0*/  ULOP3.LUT UR13, URZ, UR6, URZ, 0x33, !UPT ;  /* 0x000000063f0d7292 */ /* 0x000fe2000f8e333f */
[----:B------:R-:W-:Y:S01]  /*51f0*/  ULDC.64 UR22, c[0x0][0x198] ;  /* 0x0000660000167ab9 */ /* 0x000fe20000000a00 */
[C---:B0-----:R-:W-:Y:S02]  /*5200*/  IMAD.SHL.U32 R11, R12.reuse, 0x10, RZ ;  /* 0x000000100c0b7824 */ /* 0x041fe400078e00ff */
[----:B------:R-:W-:-:S03]  /*5210*/  IMAD.SHL.U32 R12, R12, 0x400, RZ ;  /* 0x000004000c0c7824 */ /* 0x000fc600078e00ff */
[----:B------:R-:W-:Y:S02]  /*5220*/  LOP3.LUT R11, R11, 0x30, RZ, 0xc0, !PT ;  /* 0x000000300b0b7812 */ /* 0x000fe400078ec0ff */
[----:B------:R-:W-:-:S07]  /*5230*/  LOP3.LUT R12, R12, 0xc00, RZ, 0xc0, !PT ;  /* 0x00000c000c0c7812 */ /* 0x000fce00078ec0ff */
.L_x_117:
[----:B------:R-:W-:-:S03]  /*5240*/  UMOV UR6, 0xffffffff ;  /* 0xffffffff00067882 */ /* 0x000fc60000000000 */
[----:B------:R-:W-:Y:S05]  /*5250*/  BRA.DIV UR6, `(.L_x_106) ;  /* 0x0000001206887947 */ /* 0x000fea000b800000 */
[----:B------:R-:W-:-:S13]  /*5260*/  ELECT P6, URZ, PT ;  /* 0x00000000003f782f */ /* 0x000fda00038c0000 */
.L_x_133:
[----:B------:R-:W0:Y:S01]  /*5270*/  LDC R4, c[0x0][0x28c] ;  /* 0x0000a300ff047b82 */ /* 0x000e220000000800 */
[----:B------:R-:W-:Y:S01]  /*5280*/  BSSY B1, `(.L_x_107) ;  /* 0x0000045000017945 */ /* 0x000fe20003800000 */
[----:B0-----:R-:W-:-:S13]  /*5290*/  ISETP.LT.OR P6, PT, R4, 0x1, !P6 ;  /* 0x000000010400780c */ /* 0x001fda00077c1670 */
[----:B------:R-:W-:Y:S05]  /*52a0*/  @P6 BRA `(.L_x_108) ;  /* 0x0000000400086947 */ /* 0x000fea0003800000 */
[----:B------:R-:W-:Y:S02]  /*52b0*/  IMAD R18, R18, 0x40, R11 ;  /* 0x0000004012127824 */ /* 0x000fe400078e020b */
[----:B------:R-:W-:Y:S02]  /*52c0*/  IMAD.SHL.U32 R22, R22, 0x40, RZ ;  /* 0x0000004016167824 */ /* 0x000fe400078e00ff */
[----:B------:R-:W-:Y:S02]  /*52d0*/  IMAD.MOV.U32 R15, RZ, RZ, RZ ;  /* 0x000000ffff0f7224 */ /* 0x000fe400078e00ff */
[----:B------:R-:W-:Y:S02]  /*52e0*/  IMAD.U32 R20, RZ, RZ, UR21 ;  /* 0x00000015ff147e24 */ /* 0x000fe4000f8e00ff */
[----:B------:R-:W-:Y:S02]  /*52f0*/  IMAD.MOV.U32 R4, RZ, RZ, R3 ;  /* 0x000000ffff047224 */ /* 0x000fe400078e0003 */
[----:B------:R-:W-:-:S07]  /*5300*/  IMAD.MOV.U32 R5, RZ, RZ, R8 ;  /* 0x000000ffff057224 */ /* 0x000fce00078e0008 */
.L_x_112:
[----:B------:R-:W0:Y:S01]  /*5310*/  S2R R7, SR_CgaCtaId ;  /* 0x0000000000077919 */ /* 0x000e220000008800 */
[----:B------:R-:W-:-:S04]  /*5320*/  MOV R6, 0x400 ;  /* 0x0000040000067802 */ /* 0x000fc80000000f00 */
[----:B0-----:R-:W-:Y:S02]  /*5330*/  LEA R14, R7, R6, 0x18 ;  /* 0x00000006070e7211 */ /* 0x001fe400078ec0ff */
[----:B------:R-:W-:Y:S01]  /*5340*/  SHF.L.U32 R6, R4, 0x1f, RZ ;  /* 0x0000001f04067819 */ /* 0x000fe200000006ff */
[----:B------:R-:W0:Y:S02]  /*5350*/  @!P2 LDC R7, c[0x0][0x500] ;  /* 0x00014000ff07ab82 */ /* 0x000e240000000800 */
[----:B------:R-:W-:-:S04]  /*5360*/  IMAD R13, R5, 0x8, R14 ;  /* 0x00000008050d7824 */ /* 0x000fc800078e020e */
[----:B------:R-:W1:Y:S02]  /*5370*/  SYNCS.PHASECHK.TRANS64.TRYWAIT P1, [R13+URZ+0x38], R6 ;  /* 0x000038060d0075a7 */ /* 0x000e64000802017f */
[----:B-1----:R-:W-:Y:S05]  /*5380*/  @!P1 BRA `(.L_x_109) ;  /* 0x00000010005c9947 */ /* 0x002fea0003800000 */
.L_x_134:
[----:B-1----:R-:W-:Y:S01]  /*5390*/  PRMT R6, R9, 0x9910, RZ ;  /* 0x0000991009067816 */ /* 0x002fe200000000ff */
[----:B0-----:R0:W-:Y:S03]  /*53a0*/  @!P2 SYNCS.ARRIVE.TRANS64 RZ, [R13+URZ], R7 ;  /* 0x000000070dffa9a7 */ /* 0x0011e6000800003f */
[----:B------:R-:W-:-:S13]  /*53b0*/  ISETP.NE.AND P1, PT, R6, 0x2, PT ;  /* 0x000000020600780c */ /* 0x000fda0003f25270 */
[----:B0-----:R-:W-:Y:S05]  /*53c0*/  @P1 BRA `(.L_x_110) ;  /* 0x0000000000041947 */ /* 0x001fea0003800000 */
[----:B------:R-:W-:Y:S01]  /*53d0*/  BPT.TRAP 0x1 ;  /* 0x000000040000795c */ /* 0x000fe20000300000 */
.L_x_110:
[----:B------:R-:W-:Y:S05]  /*53e0*/  @P0 BRA `(.L_x_111) ;  /* 0x0000000000040947 */ /* 0x000fea0003800000 */
[----:B------:R-:W-:Y:S01]  /*53f0*/  BPT.TRAP 0x1 ;  /* 0x000000040000795c */ /* 0x000fe20000300000 */
.L_x_111:
[----:B------:R-:W-:Y:S01]  /*5400*/  IMAD R6, R5, 0x4000, R14 ;  /* 0x0000400005067824 */ /* 0x000fe200078e020e */
[----:B------:R-:W-:Y:S01]  /*5410*/  R2UR UR34, R15 ;  /* 0x000000000f2272ca */ /* 0x000fe200000e0000 */
[----:B------:R-:W-:Y:S01]  /*5420*/  VIADD R20, R20, 0xffffffff ;  /* 0xffffffff14147836 */ /* 0x000fe20000000000 */
[----:B------:R-:W-:Y:S01]  /*5430*/  R2UR UR33, R13 ;  /* 0x000000000d2172ca */ /* 0x000fe200000e0000 */
[----:B------:R-:W-:Y:S01]  /*5440*/  UIADD3 UR6, UP0, UR22, 0xf0, URZ ;  /* 0x000000f016067890 */ /* 0x000fe2000ff1e03f */
[----:B------:R-:W-:Y:S01]  /*5450*/  R2UR UR24, R6 ;  /* 0x00000000061872ca */ /* 0x000fe200000e0000 */
[----:B------:R-:W-:Y:S01]  /*5460*/  IMAD R6, R5, 0x2000, R12 ;  /* 0x0000200005067824 */ /* 0x000fe200078e020c */
[----:B------:R-:W-:Y:S01]  /*5470*/  R2UR UR36, R19 ;  /* 0x00000000132472ca */ /* 0x000fe200000e0000 */
[----:B------:R-:W-:Y:S01]  /*5480*/  UIADD3 UR30, UP1, UR22, 0x1f0, URZ ;  /* 0x000001f0161e7890 */ /* 0x000fe2000ff3e03f */
[----:B------:R-:W-:Y:S01]  /*5490*/  R2UR UR35, R22 ;  /* 0x00000000162372ca */ /* 0x000fe200000e0000 */
[----:B------:R-:W-:Y:S01]  /*54a0*/  IMAD R6, R6, 0x2, R14 ;  /* 0x0000000206067824 */ /* 0x000fe200078e020e */
[----:B------:R-:W-:Y:S01]  /*54b0*/  R2UR UR19, R18 ;  /* 0x00000000121372ca */ /* 0x000fe200000e0000 */
[----:B------:R-:W-:Y:S01]  /*54c0*/  UIADD3.X UR7, URZ, UR23, URZ, UP0, !UPT ;  /* 0x000000173f077290 */ /* 0x000fe200087fe43f */
[----:B------:R-:W-:Y:S01]  /*54d0*/  ISETP.GT.AND P3, PT, R20, 0x1, PT ;  /* 0x000000011400780c */ /* 0x000fe20003f64270 */
[----:B------:R-:W-:Y:S01]  /*54e0*/  UIADD3 UR26, UR34, 0x40, URZ ;  /* 0x00000040221a7890 */ /* 0x000fe2000fffe03f */
[----:B------:R-:W-:Y:S01]  /*54f0*/  R2UR UR8, R6 ;  /* 0x00000000060872ca */ /* 0x000fe200000e0000 */
[----:B------:R-:W-:Y:S01]  /*5500*/  UIADD3.X UR31, URZ, UR23, URZ, UP1, !UPT ;  /* 0x000000173f1f7290 */ /* 0x000fe20008ffe43f */
[----:B------:R-:W-:Y:S01]  /*5510*/  VIADD R5, R5, 0x1 ;  /* 0x0000000105057836 */ /* 0x000fe20000000000 */
[----:B------:R-:W-:Y:S01]  /*5520*/  UIADD3 UR32, UR24, 0x180, URZ ;  /* 0x0000018018207890 */ /* 0x000fe2000fffe03f */
[----:B------:R-:W-:Y:S01]  /*5530*/  VIADD R15, R15, 0x80 ;  /* 0x000000800f0f7836 */ /* 0x000fe20000000000 */
[----:B------:R-:W-:Y:S01]  /*5540*/  UIADD3 UR24, UR24, 0x2180, URZ ;  /* 0x0000218018187890 */ /* 0x000fe2000fffe03f */
[----:B------:R-:W-:Y:S01]  /*5550*/  UMOV UR14, 0x0 ;  /* 0x00000000000e7882 */ /* 0x000fe20000000000 */
[----:B------:R-:W-:Y:S01]  /*5560*/  UMOV UR15, 0x10000000 ;  /* 0x10000000000f7882 */ /* 0x000fe20000000000 */
[----:B------:R-:W-:Y:S01]  /*5570*/  ISETP.NE.AND P1, PT, R5, 0x7, PT ;  /* 0x000000070500780c */ /* 0x000fe20003f25270 */
[----:B------:R-:W-:Y:S01]  /*5580*/  UMOV UR25, UR33 ;  /* 0x0000002100197c82 */ /* 0x000fe20008000000 */
[----:B------:R-:W-:Y:S01]  /*5590*/  UMOV UR28, UR36 ;  /* 0x00000024001c7c82 */ /* 0x000fe20008000000 */
[----:B------:R-:W-:-:S02]  /*55a0*/  UMOV UR27, UR35 ;  /* 0x00000023001b7c82 */ /* 0x000fc40008000000 */
[----:B------:R-:W-:Y:S01]  /*55b0*/  UIADD3 UR16, UR8, 0x1c180, URZ ;  /* 0x0001c18008107890 */ /* 0x000fe2000fffe03f */
[----:B------:R0:W-:Y:S01]  /*55c0*/  UTMALDG.3D [UR32], [UR6], desc[UR14] ;  /* 0x00000e20060075b4 */ /* 0x0001e20008011000 */
[----:B------:R-:W-:Y:S01]  /*55d0*/  UIADD3 UR8, UR8, 0x1e180, URZ ;  /* 0x0001e18008087890 */ /* 0x000fe2000fffe03f */
[----:B------:R-:W-:Y:S01]  /*55e0*/  SEL R7, RZ, 0x1, P1 ;  /* 0x00000001ff077807 */ /* 0x000fe20000800000 */
[----:B------:R-:W-:Y:S01]  /*55f0*/  UMOV UR29, 0xf0000 ;  /* 0x000f0000001d7882 */ /* 0x000fe20000000000 */
[----:B------:R-:W-:Y:S01]  /*5600*/  UMOV UR17, UR33 ;  /* 0x0000002100117c82 */ /* 0x000fe20008000000 */
[----:B------:R-:W-:Y:S01]  /*5610*/  UMOV UR18, UR34 ;  /* 0x0000002200127c82 */ /* 0x000fe20008000000 */
[----:B------:R-:W-:Y:S01]  /*5620*/  UMOV UR20, UR36 ;  /* 0x0000002400147c82 */ /* 0x000fe20008000000 */
[----:B------:R-:W-:Y:S01]  /*5630*/  UMOV UR9, UR33 ;  /* 0x0000002100097c82 */ /* 0x000fe20008000000 */
[----:B------:R-:W-:Y:S01]  /*5640*/  UMOV UR11, UR19 ;  /* 0x00000013000b7c82 */ /* 0x000fe20008000000 */
[----:B------:R-:W-:Y:S01]  /*5650*/  UMOV UR12, UR36 ;  /* 0x00000024000c7c82 */ /* 0x000fe20008000000 */
[----:B------:R0:W-:Y:S01]  /*5660*/  UTMALDG.3D [UR24], [UR6], desc[UR14] ;  /* 0x00000e18060075b4 */ /* 0x0001e20008011000 */
[----:B------:R-:W-:Y:S01]  /*5670*/  UMOV UR10, UR26 ;  /* 0x0000001a000a7c82 */ /* 0x000fe20008000000 */
[----:B------:R-:W-:-:S02]  /*5680*/  LOP3.LUT R4, R4, R7, RZ, 0x3c, !PT ;  /* 0x0000000704047212 */ /* 0x000fc400078e3cff */
[----:B------:R-:W-:Y:S01]  /*5690*/  SEL R5, R5, RZ, P1 ;  /* 0x000000ff05057207 */ /* 0x000fe20000800000 */
[----:B------:R0:W-:Y:S01]  /*56a0*/  UTMALDG.3D.MULTICAST [UR16], [UR30], UR29, desc[UR14] ;  /* 0x00000e101e0073b4 */ /* 0x0001e2000801181d */
[----:B------:R0:W-:Y:S02]  /*56b0*/  UTMALDG.3D.MULTICAST [UR8], [UR30], UR29, desc[UR14] ;  /* 0x00000e081e0073b4 */ /* 0x0001e4000801181d */
[----:B0-----:R-:W-:Y:S05]  /*56c0*/  @P3 BRA `(.L_x_112) ;  /* 0xfffffffc00103947 */ /* 0x001fea000383ffff */
.L_x_108:
[----:B------:R-:W-:Y:S05]  /*56d0*/  BSYNC B1 ;  /* 0x0000000000017941 */ /* 0x000fea0003800000 */
.L_x_107:
[----:B------:R-:W2:Y:S01]  /*56e0*/  LDL.64 R24, [R1] ;  /* 0x0000000001187983 */ /* 0x000ea20000100a00 */
[----:B------:R-:W-:Y:S01]  /*56f0*/  LOP3.LUT P4, RZ, R10, 0xff, RZ, 0xc0, !PT ;  /* 0x000000ff0aff7812 */ /* 0x000fe2000788c0ff */
[----:B------:R-:W-:Y:S01]  /*5700*/  VIADD R13, R8, UR40 ;  /* 0x00000028080d7c36 */ /* 0x000fe20008000000 */
[----:B------:R-:W-:Y:S01]  /*5710*/  ULDC.64 UR6, c[0x0][0x650] ;  /* 0x0001940000067ab9 */ /* 0x000fe20000000a00 */
[----:B------:R-:W-:Y:S01]  /*5720*/  IMAD.U32 R8, RZ, RZ, UR40 ;  /* 0x00000028ff087e24 */ /* 0x000fe2000f8e00ff */
[----:B------:R-:W-:Y:S01]  /*5730*/  UISETP.GE.U32.AND UP0, UPT, UR40, 0x7, UPT ;  /* 0x000000072800788c */ /* 0x000fe2000bf06070 */
[C---:B------:R-:W-:Y:S01]  /*5740*/  IMAD.WIDE.U32 R4, R13.reuse, 0x24924925, RZ ;  /* 0x249249250d047825 */ /* 0x040fe200078e00ff */
[----:B------:R-:W-:Y:S01]  /*5750*/  ISETP.GT.U32.AND P1, PT, R13, 0x6, PT ;  /* 0x000000060d00780c */ /* 0x000fe20003f24070 */
[----:B------:R-:W-:Y:S01]  /*5760*/  BSSY B1, `(.L_x_113) ;  /* 0x000006c000017945 */ /* 0x000fe20003800000 */
[----:B------:R-:W-:Y:S01]  /*5770*/  PRMT R10, RZ, 0x7610, R10 ;  /* 0x00007610ff0a7816 */ /* 0x000fe2000000000a */
[----:B------:R-:W-:Y:S01]  /*5780*/  IMAD.MOV.U32 R22, RZ, RZ, -0x1 ;  /* 0xffffffffff167424 */ /* 0x000fe200078e00ff */
[----:B------:R-:W-:Y:S01]  /*5790*/  ISETP.LT.U32.AND P1, PT, R8, 0x7, P1 ;  /* 0x000000070800780c */ /* 0x000fe20000f21070 */
[----:B------:R-:W-:Y:S01]  /*57a0*/  IMAD.MOV.U32 R18, RZ, RZ, -0x1 ;  /* 0xffffffffff127424 */ /* 0x000fe200078e00ff */
[----:B------:R-:W-:Y:S01]  /*57b0*/  PLOP3.LUT P3, PT, PT, PT, UP0, 0x80, 0x0 ;  /* 0x000000000000781c */ /* 0x000fe20003f6f008 */
[----:B------:R-:W0:Y:S01]  /*57c0*/  @P4 S2R R7, SR_CgaCtaId ;  /* 0x0000000000074919 */ /* 0x000e220000008800 */
[----:B------:R-:W-:Y:S01]  /*57d0*/  SEL R4, RZ, 0x1, !P1 ;  /* 0x00000001ff047807 */ /* 0x000fe20004800000 */
[----:B------:R-:W-:Y:S01]  /*57e0*/  IMAD.MOV.U32 R19, RZ, RZ, -0x1 ;  /* 0xffffffffff137424 */ /* 0x000fe200078e00ff */
[----:B------:R-:W-:-:S02]  /*57f0*/  @P4 MOV R6, 0x400 ;  /* 0x0000040000064802 */ /* 0x000fc40000000f00 */
[----:B------:R-:W-:Y:S02]  /*5800*/  LOP3.LUT R3, R3, R4, RZ, 0x3c, !PT ;  /* 0x0000000403037212 */ /* 0x000fe400078e3cff */
[----:B------:R-:W-:Y:S02]  /*5810*/  PRMT R4, RZ, 0x7610, R4 ;  /* 0x00007610ff047816 */ /* 0x000fe40000000004 */
[----:B0-----:R-:W-:Y:S01]  /*5820*/  @P4 LEA R6, R7, R6, 0x18 ;  /* 0x0000000607064211 */ /* 0x001fe200078ec0ff */
[----:B------:R-:W-:-:S03]  /*5830*/  IMAD.IADD R7, R13, 0x1, -R5 ;  /* 0x000000010d077824 */ /* 0x000fc600078e0a05 */
[----:B------:R0:W-:Y:S02]  /*5840*/  @P4 SYNCS.ARRIVE.TRANS64.A1T0 RZ, [R6+URZ+0xa8], RZ ;  /* 0x0000a8ff06ff49a7 */ /* 0x0001e4000810003f */
[----:B------:R-:W-:-:S04]  /*5850*/  LEA.HI R7, R7, R5, RZ, 0x1f ;  /* 0x0000000507077211 */ /* 0x000fc800078ff8ff */
[----:B------:R-:W-:-:S04]  /*5860*/  SHF.R.U32.HI R8, RZ, 0x2, R7 ;  /* 0x00000002ff087819 */ /* 0x000fc80000011607 */
[----:B------:R-:W-:Y:S01]  /*5870*/  @P3 LOP3.LUT R3, R3, 0x1, R8, 0x78, !PT ;  /* 0x0000000103033812 */ /* 0x000fe200078e7808 */
[----:B------:R-:W-:Y:S01]  /*5880*/  IMAD R8, R8, -0x7, R13 ;  /* 0xfffffff908087824 */ /* 0x000fe200078e020d */
[----:B--2---:R-:W-:-:S05]  /*5890*/  IADD3 R16, P1, R16, R24, RZ ;  /* 0x0000001810107210 */ /* 0x004fca0007f3e0ff */
[----:B------:R-:W-:Y:S01]  /*58a0*/  IMAD.X R17, R17, 0x1, R0, P1 ;  /* 0x0000000111117824 */ /* 0x000fe200008e0600 */
[----:B------:R-:W-:-:S04]  /*58b0*/  ISETP.GE.U32.AND P1, PT, R16, UR6, PT ;  /* 0x0000000610007c0c */ /* 0x000fc8000bf26070 */
[----:B------:R-:W-:-:S13]  /*58c0*/  ISETP.GE.U32.AND.EX P1, PT, R17, UR7, PT, P1 ;  /* 0x0000000711007c0c */ /* 0x000fda000bf26110 */
[----:B0-----:R-:W-:Y:S05]  /*58d0*/  @P1 BRA `(.L_x_114) ;  /* 0x0000000400501947 */ /* 0x001fea0003800000 */
[----:B------:R-:W0:Y:S01]  /*58e0*/  S2R R13, SR_CTAID.X ;  /* 0x00000000000d7919 */ /* 0x000e220000002500 */
[----:B------:R-:W-:Y:S01]  /*58f0*/  ULDC.64 UR6, c[0x0][0x628] ;  /* 0x00018a0000067ab9 */ /* 0x000fe20000000a00 */
[----:B------:R-:W-:Y:S01]  /*5900*/  ULDC UR9, c[0x0][0x630] ;  /* 0x00018c0000097ab9 */ /* 0x000fe20000000800 */
[----:B------:R-:W-:Y:S01]  /*5910*/  ISETP.NE.U32.AND P1, PT, RZ, UR6, PT ;  /* 0x00000006ff007c0c */ /* 0x000fe2000bf25070 */
[----:B------:R-:W1:Y:S01]  /*5920*/  S2R R14, SR_CTAID.Y ;  /* 0x00000000000e7919 */ /* 0x000e620000002600 */
[----:B------:R-:W-:Y:S01]  /*5930*/  ULDC UR10, c[0x0][0x150] ;  /* 0x00005400000a7ab9 */ /* 0x000fe20000000800 */
[----:B------:R-:W-:Y:S01]  /*5940*/  IMAD.MOV.U32 R4, RZ, RZ, R16 ;  /* 0x000000ffff047224 */ /* 0x000fe200078e0010 */
[----:B------:R-:W-:Y:S01]  /*5950*/  ISETP.NE.AND.EX P1, PT, RZ, UR7, PT, P1 ;  /* 0x00000007ff007c0c */ /* 0x000fe2000bf25310 */
[----:B------:R-:W-:Y:S01]  /*5960*/  IMAD.MOV.U32 R5, RZ, RZ, R17 ;  /* 0x000000ffff057224 */ /* 0x000fe200078e0011 */
[----:B0-----:R-:W-:-:S11]  /*5970*/  I2FP.F32.U32 R18, R13 ;  /* 0x0000000d00127245 */ /* 0x001fd60000201000 */
[----:B------:R-:W-:Y:S05]  /*5980*/  @!P1 BRA `(.L_x_115) ;  /* 0x0000000000289947 */ /* 0x000fea0003800000 */
[----:B------:R-:W-:Y:S02]  /*5990*/  ULDC UR8, c[0x0][0x634] ;  /* 0x00018d0000087ab9 */ /* 0x000fe40000000800 */
[----:B------:R-:W-:-:S05]  /*59a0*/  IADD3 R5, P1, R16, UR8, RZ ;  /* 0x0000000810057c10 */ /* 0x000fca000ff3e0ff */
[----:B------:R-:W-:-:S04]  /*59b0*/  IMAD.X R15, RZ, RZ, R17, P1 ;  /* 0x000000ffff0f7224 */ /* 0x000fc800008e0611 */
[----:B------:R-:W-:-:S04]  /*59c0*/  IMAD.WIDE.U32 R6, R15, UR6, RZ ;  /* 0x000000060f067c25 */ /* 0x000fc8000f8e00ff */
[----:B------:R-:W-:-:S04]  /*59d0*/  IMAD.WIDE.U32 R6, P1, R5, UR7, R6 ;  /* 0x0000000705067c25 */ /* 0x000fc8000f820006 */
[----:B------:R-:W-:-:S04]  /*59e0*/  IMAD.WIDE.U32 R4, R5, UR6, RZ ;  /* 0x0000000605047c25 */ /* 0x000fc8000f8e00ff */
[----:B------:R-:W-:Y:S01]  /*59f0*/  IMAD.MOV.U32 R4, RZ, RZ, R7 ;  /* 0x000000ffff047224 */ /* 0x000fe200078e0007 */
[----:B------:R-:W-:Y:S01]  /*5a00*/  IADD3 RZ, P3, R5, R6, RZ ;  /* 0x0000000605ff7210 */ /* 0x000fe20007f7e0ff */
[----:B------:R-:W-:-:S04]  /*5a10*/  IMAD.X R5, RZ, RZ, RZ, P1 ;  /* 0x000000ffff057224 */ /* 0x000fc800008e06ff */
[----:B------:R-:W-:-:S08]  /*5a20*/  IMAD.WIDE.U32.X R4, R15, UR7, R4, P3 ;  /* 0x000000070f047c25 */ /* 0x000fd000098e0404 */
.L_x_115:
[--C-:B------:R-:W-:Y:S01]  /*5a30*/  SHF.R.U64 R19, R4, UR9, R5.reuse ;  /* 0x0000000904137c19 */ /* 0x100fe20008001205 */
[----:B------:R-:W-:Y:S01]  /*5a40*/  FMUL R18, R18, UR10 ;  /* 0x0000000a12127c20 */ /* 0x000fe20008400000 */
[----:B------:R-:W-:Y:S01]  /*5a50*/  SHF.R.U32.HI R4, RZ, UR9, R5 ;  /* 0x00000009ff047c19 */ /* 0x000fe20008011605 */
[----:B------:R-:W0:Y:S01]  /*5a60*/  LDC R6, c[0x0][0x144] ;  /* 0x00005100ff067b82 */ /* 0x000e220000000800 */
[----:B------:R-:W-:Y:S01]  /*5a70*/  IADD3 R5, P1, RZ, -R19, RZ ;  /* 0x80000013ff057210 */ /* 0x000fe20007f3e0ff */
[----:B------:R-:W-:Y:S01]  /*5a80*/  ULDC UR8, c[0x0][0x154] ;  /* 0x0000550000087ab9 */ /* 0x000fe20000000800 */
[----:B-1----:R-:W-:Y:S01]  /*5a90*/  I2FP.F32.U32 R7, R14 ;  /* 0x0000000e00077245 */ /* 0x002fe20000201000 */
[----:B------:R-:W1:Y:S01]  /*5aa0*/  F2I.U32.TRUNC.NTZ R18, R18 ;  /* 0x0000001200127305 */ /* 0x000e62000020f000 */
[----:B------:R-:W-:Y:S01]  /*5ab0*/  ULDC.64 UR6, c[0x0][0x620] ;  /* 0x0001880000067ab9 */ /* 0x000fe20000000a00 */
[----:B------:R-:W-:Y:S01]  /*5ac0*/  IMAD.X R4, RZ, RZ, ~R4, P1 ;  /* 0x000000ffff047224 */ /* 0x000fe200008e0e04 */
[----:B------:R-:W-:Y:S01]  /*5ad0*/  ISETP.NE.AND P4, PT, R2, 0x1, PT ;  /* 0x000000010200780c */ /* 0x000fe20003f85270 */
[----:B------:R-:W-:Y:S01]  /*5ae0*/  FMUL R20, R7, UR8 ;  /* 0x0000000807147c20 */ /* 0x000fe20008400000 */
[----:B------:R-:W2:Y:S01]  /*5af0*/  LDC R21, c[0x0][0x148] ;  /* 0x00005200ff157b82 */ /* 0x000ea20000000800 */
[----:B------:R-:W-:Y:S01]  /*5b00*/  IMAD R4, R4, UR6, RZ ;  /* 0x0000000604047c24 */ /* 0x000fe2000f8e02ff */
[----:B------:R-:W-:-:S02]  /*5b10*/  ULDC.64 UR8, c[0x0][0x640] ;  /* 0x0001900000087ab9 */ /* 0x000fc40000000a00 */
[----:B------:R-:W-:Y:S01]  /*5b20*/  ISETP.NE.U32.AND P1, PT, RZ, UR8, PT ;  /* 0x00000008ff007c0c */ /* 0x000fe2000bf25070 */
[----:B------:R-:W3:Y:S01]  /*5b30*/  F2I.U32.TRUNC.NTZ R20, R20 ;  /* 0x0000001400147305 */ /* 0x000ee2000020f000 */
[C---:B------:R-:W-:Y:S02]  /*5b40*/  IMAD R7, R5.reuse, UR7, R4 ;  /* 0x0000000705077c24 */ /* 0x040fe4000f8e0204 */
[----:B------:R-:W-:Y:S01]  /*5b50*/  IMAD.WIDE.U32 R4, R5, UR6, R16 ;  /* 0x0000000605047c25 */ /* 0x000fe2000f8e0010 */
[----:B------:R-:W-:Y:S01]  /*5b60*/  ULDC UR6, c[0x0][0x618] ;  /* 0x0001860000067ab9 */ /* 0x000fe20000000800 */
[----:B------:R-:W-:Y:S02]  /*5b70*/  ISETP.NE.AND.EX P1, PT, RZ, UR9, PT, P1 ;  /* 0x00000009ff007c0c */ /* 0x000fe4000bf25310 */
[----:B------:R-:W-:Y:S02]  /*5b80*/  IMAD.IADD R5, R5, 0x1, R7 ;  /* 0x0000000105057824 */ /* 0x000fe400078e0207 */
[----:B-1----:R-:W-:-:S03]  /*5b90*/  IMAD.MOV R18, RZ, RZ, -R18 ;  /* 0x000000ffff127224 */ /* 0x002fc600078e0a12 */
[----:B------:R-:W-:Y:S01]  /*5ba0*/  SHF.R.U64 R15, R4, UR6, R5 ;  /* 0x00000006040f7c19 */ /* 0x000fe20008001205 */
[----:B0-----:R-:W-:Y:S01]  /*5bb0*/  IMAD R13, R6, R18, R13 ;  /* 0x00000012060d7224 */ /* 0x001fe200078e020d */
[----:B------:R-:W-:Y:S01]  /*5bc0*/  SHF.R.U32.HI R4, RZ, UR6, R5 ;  /* 0x00000006ff047c19 */ /* 0x000fe20008011605 */
[----:B------:R-:W-:Y:S01]  /*5bd0*/  ULDC UR6, c[0x0][0x608] ;  /* 0x0001820000067ab9 */ /* 0x000fe20000000800 */
[----:B---3--:R-:W-:Y:S02]  /*5be0*/  IMAD.MOV R6, RZ, RZ, -R20 ;  /* 0x000000ffff067224 */ /* 0x008fe400078e0a14 */
[--C-:B------:R-:W-:Y:S02]  /*5bf0*/  SHF.R.U64 R18, R15, UR6, R4.reuse ;  /* 0x000000060f127c19 */ /* 0x100fe40008001204 */
[----:B------:R-:W-:Y:S01]  /*5c00*/  SHF.R.U32.HI R5, RZ, UR6, R4 ;  /* 0x00000006ff057c19 */ /* 0x000fe20008011604 */
[----:B------:R-:W-:Y:S01]  /*5c10*/  ULDC UR6, c[0x0][0x658] ;  /* 0x0001960000067ab9 */ /* 0x000fe20000000800 */
[----:B--2---:R-:W-:-:S02]  /*5c20*/  @P4 IMAD R13, R21, R6, R14 ;  /* 0x00000006150d4224 */ /* 0x004fc400078e020e */
[--C-:B------:R-:W-:Y:S02]  /*5c30*/  SHF.R.U64 R14, R18, UR6, R5.reuse ;  /* 0x00000006120e7c19 */ /* 0x100fe40008001205 */
[----:B------:R-:W-:-:S03]  /*5c40*/  SHF.R.U32.HI R21, RZ, UR6, R5 ;  /* 0x00000006ff157c19 */ /* 0x000fc60008011605 */
[----:B------:R-:W-:Y:S02]  /*5c50*/  IMAD.MOV.U32 R6, RZ, RZ, R14 ;  /* 0x000000ffff067224 */ /* 0x000fe400078e000e */
[----:B------:R-:W-:Y:S01]  /*5c60*/  IMAD.MOV.U32 R5, RZ, RZ, R21 ;  /* 0x000000ffff057224 */ /* 0x000fe200078e0015 */
[----:B------:R-:W-:Y:S06]  /*5c70*/  @!P1 BRA `(.L_x_116) ;  /* 0x00000000002c9947 */ /* 0x000fec0003800000 */
        /* <DEDUP_REMOVED lines=9> */
[----:B------:R-:W-:-:S04]  /*5d10*/  IMAD.WIDE.U32.X R4, R21, UR9, R4, P3 ;  /* 0x0000000915047c25 */ /* 0x000fc800098e0404 */
[----:B------:R-:W-:-:S07]  /*5d20*/  IMAD.MOV.U32 R6, RZ, RZ, R4 ;  /* 0x000000ffff067224 */ /* 0x000fce00078e0004 */
.L_x_116:
[----:B------:R-:W-:Y:S01]  /*5d30*/  ULDC UR6, c[0x0][0x648] ;  /* 0x0001920000067ab9 */ /* 0x000fe20000000800 */
[----:B------:R-:W-:Y:S01]  /*5d40*/  LOP3.LUT R4, R18, UR13, RZ, 0xc0, !PT ;  /* 0x0000000d12047c12 */ /* 0x000fe2000f8ec0ff */
[----:B------:R-:W-:Y:S01]  /*5d50*/  ULDC UR7, c[0x0][0x610] ;  /* 0x0001840000077ab9 */ /* 0x000fe20000000800 */
[----:B------:R-:W-:Y:S01]  /*5d60*/  SHF.R.U64 R5, R6, UR6, R5 ;  /* 0x0000000606057c19 */ /* 0x000fe20008001205 */
[----:B------:R-:W-:Y:S01]  /*5d70*/  ULDC UR6, c[0x0][0x638] ;  /* 0x00018e0000067ab9 */ /* 0x000fe20000000800 */
[----:B------:R-:W-:-:S03]  /*5d80*/  LOP3.LUT R15, R15, UR4, RZ, 0xc0, !PT ;  /* 0x000000040f0f7c12 */ /* 0x000fc6000f8ec0ff */
[----:B------:R-:W-:Y:S02]  /*5d90*/  IMAD.MOV R7, RZ, RZ, -R5 ;  /* 0x000000ffff077224 */ /* 0x000fe400078e0a05 */
[----:B------:R-:W-:Y:S02]  /*5da0*/  IMAD R4, R5, UR5, R4 ;  /* 0x0000000505047c24 */ /* 0x000fe4000f8e0204 */
[----:B------:R-:W-:Y:S01]  /*5db0*/  IMAD R14, R7, UR6, R14 ;  /* 0x00000006070e7c24 */ /* 0x000fe2000f8e020e */
[----:B------:R-:W-:Y:S01]  /*5dc0*/  ULDC UR6, c[0x0][0x600] ;  /* 0x0001800000067ab9 */ /* 0x000fe20000000800 */
[----:B------:R-:W-:Y:S02]  /*5dd0*/  IMAD R13, R4, UR7, R13 ;  /* 0x00000007040d7c24 */ /* 0x000fe4000f8e020d */
[----:B------:R-:W-:Y:S02]  /*5de0*/  IMAD R14, R14, UR6, R15 ;  /* 0x000000060e0e7c24 */ /* 0x000fe4000f8e020f */
[----:B------:R-:W-:-:S03]  /*5df0*/  IMAD.MOV.U32 R4, RZ, RZ, 0x1 ;  /* 0x00000001ff047424 */ /* 0x000fc600078e00ff */
[----:B------:R-:W-:Y:S02]  /*5e00*/  SEL R18, R14, R13, !P4 ;  /* 0x0000000d0e127207 */ /* 0x000fe40006000000 */
[----:B------:R-:W-:-:S07]  /*5e10*/  SEL R22, R13, R14, !P4 ;  /* 0x0000000e0d167207 */ /* 0x000fce0006000000 */
.L_x_114:
[----:B------:R-:W-:Y:S05]  /*5e20*/  BSYNC B1 ;  /* 0x0000000000017941 */ /* 0x000fea0003800000 */
.L_x_113:
[----:B------:R-:W-:-:S13]  /*5e30*/  LOP3.LUT P1, RZ, R4, 0xff, RZ, 0xc0, !PT ;  /* 0x000000ff04ff7812 */ /* 0x000fda000782c0ff */
[----:B------:R-:W-:Y:S05]  /*5e40*/  @P1 BRA `(.L_x_117) ;  /* 0xfffffff000fc1947 */ /* 0x000fea000383ffff */
[----:B------:R-:W-:Y:S05]  /*5e50*/  BSYNC B0 ;  /* 0x0000000000007941 */ /* 0x000fea0003800000 */
.L_x_105:
[----:B------:R-:W-:-:S03]  /*5e60*/  UMOV UR6, 0xffffffff ;  /* 0xffffffff00067882 */ /* 0x000fc60000000000 */
[----:B------:R-:W-:Y:S05]  /*5e70*/  BRA.DIV UR6, `(.L_x_118) ;  /* 0x0000000606b47947 */ /* 0x000fea000b800000 */
[----:B------:R-:W-:-:S13]  /*5e80*/  ELECT P6, URZ, PT ;  /* 0x00000000003f782f */ /* 0x000fda00038c0000 */
.L_x_137:
[----:B------:R-:W-:Y:S04]  /*5e90*/  BSSY B0, `(.L_x_119) ;  /* 0x0000046000007945 */ /* 0x000fe80003800000 */
[----:B------:R-:W-:Y:S05]  /*5ea0*/  @!P6 BRA `(.L_x_120) ;  /* 0x000000040010e947 */ /* 0x000fea0003800000 */
[----:B------:R-:W-:-:S04]  /*5eb0*/  LOP3.LUT R23, R23, 0x2, RZ, 0xfc, !PT ;  /* 0x0000000217177812 */ /* 0x000fc800078efcff */
[----:B------:R-:W-:-:S13]  /*5ec0*/  ISETP.NE.AND P0, PT, R23, 0x3, PT ;  /* 0x000000031700780c */ /* 0x000fda0003f05270 */
[----:B------:R-:W-:Y:S05]  /*5ed0*/  @!P0 BRA `(.L_x_121) ;  /* 0x0000000000048947 */ /* 0x000fea0003800000 */
[----:B------:R-:W-:Y:S01]  /*5ee0*/  BPT.TRAP 0x1 ;  /* 0x000000040000795c */ /* 0x000fe20000300000 */
.L_x_121:
[----:B------:R-:W0:Y:S01]  /*5ef0*/  S2R R5, SR_CgaCtaId ;  /* 0x0000000000057919 */ /* 0x000e220000008800 */
[----:B------:R-:W-:Y:S02]  /*5f00*/  MOV R0, 0x400 ;  /* 0x0000040000007802 */ /* 0x000fe40000000f00 */
[----:B------:R-:W-:Y:S02]  /*5f10*/  SHF.L.U32 R2, R3, 0x1f, RZ ;  /* 0x0000001f03027819 */ /* 0x000fe400000006ff */
[----:B0-----:R-:W-:-:S05]  /*5f20*/  LEA R5, R5, R0, 0x18 ;  /* 0x0000000005057211 */ /* 0x001fca00078ec0ff */
[----:B------:R-:W-:-:S04]  /*5f30*/  VIADD R5, R5, 0x38 ;  /* 0x0000003805057836 */ /* 0x000fc80000000000 */
[C---:B------:R-:W-:Y:S02]  /*5f40*/  IMAD R7, R8.reuse, 0x8, R5 ;  /* 0x0000000808077824 */ /* 0x040fe400078e0205 */
[----:B------:R-:W-:Y:S02]  /*5f50*/  VIADD R8, R8, 0x1 ;  /* 0x0000000108087836 */ /* 0x000fe40000000000 */
[----:B------:R-:W0:Y:S03]  /*5f60*/  SYNCS.PHASECHK.TRANS64.TRYWAIT P0, [R7+URZ], R2 ;  /* 0x00000002070075a7 */ /* 0x000e26000800017f */
[----:B------:R-:W-:-:S04]  /*5f70*/  ISETP.NE.AND P1, PT, R8, 0x7, PT ;  /* 0x000000070800780c */ /* 0x000fc80003f25270 */
[----:B------:R-:W-:Y:S02]  /*5f80*/  SEL R0, RZ, 0x1, P1 ;  /* 0x00000001ff007807 */ /* 0x000fe40000800000 */
[----:B------:R-:W-:Y:S02]  /*5f90*/  SEL R8, R8, RZ, P1 ;  /* 0x000000ff08087207 */ /* 0x000fe40000800000 */
[----:B------:R-:W-:-:S03]  /*5fa0*/  LOP3.LUT R9, R3, R0, RZ, 0x3c, !PT ;  /* 0x0000000003097212 */ /* 0x000fc600078e3cff */
[----:B------:R-:W-:Y:S01]  /*5fb0*/  IMAD R6, R8, 0x8, R5 ;  /* 0x0000000808067824 */ /* 0x000fe200078e0205 */
[----:B------:R-:W-:Y:S01]  /*5fc0*/  SHF.L.U32 R3, R9, 0x1f, RZ ;  /* 0x0000001f09037819 */ /* 0x000fe200000006ff */
[----:B0-----:R-:W-:Y:S06]  /*5fd0*/  @!P0 BRA `(.L_x_122) ;  /* 0x00000004007c8947 */ /* 0x001fec0003800000 */
.L_x_138:
[----:B------:R-:W1:Y:S01]  /*5fe0*/  SYNCS.PHASECHK.TRANS64.TRYWAIT P0, [R6+URZ], R3 ;  /* 0x00000003060075a7 */ /* 0x000e62000800017f */
[----:B------:R-:W-:-:S05]  /*5ff0*/  VIADD R0, R8, 0x1 ;  /* 0x0000000108007836 */ /* 0x000fca0000000000 */
[----:B------:R-:W-:-:S04]  /*6000*/  ISETP.NE.AND P1, PT, R0, 0x7, PT ;  /* 0x000000070000780c */ /* 0x000fc80003f25270 */
[----:B0-----:R-:W-:Y:S02]  /*6010*/  SEL R2, RZ, 0x1, P1 ;  /* 0x00000001ff027807 */ /* 0x001fe40000800000 */
[----:B------:R-:W-:Y:S02]  /*6020*/  SEL R0, R0, RZ, P1 ;  /* 0x000000ff00007207 */ /* 0x000fe40000800000 */
[----:B------:R-:W-:-:S03]  /*6030*/  LOP3.LUT R9, R9, R2, RZ, 0x3c, !PT ;  /* 0x0000000209097212 */ /* 0x000fc600078e3cff */
[----:B------:R-:W-:Y:S01]  /*6040*/  IMAD R7, R0, 0x8, R5 ;  /* 0x0000000800077824 */ /* 0x000fe200078e0205 */
[----:B------:R-:W-:Y:S01]  /*6050*/  SHF.L.U32 R4, R9, 0x1f, RZ ;  /* 0x0000001f09047819 */ /* 0x000fe200000006ff */
[----:B-1----:R-:W-:Y:S06]  /*6060*/  @!P0 BRA `(.L_x_123) ;  /* 0x00000004006c8947 */ /* 0x002fec0003800000 */
.L_x_139:
[----:B------:R-:W1:Y:S01]  /*6070*/  SYNCS.PHASECHK.TRANS64.TRYWAIT P0, [R7+URZ], R4 ;  /* 0x00000004070075a7 */ /* 0x000e62000800017f */
[----:B------:R-:W-:-:S05]  /*6080*/  VIADD R0, R0, 0x1 ;  /* 0x0000000100007836 */ /* 0x000fca0000000000 */
[----:B------:R-:W-:-:S04]  /*6090*/  ISETP.NE.AND P1, PT, R0, 0x7, PT ;  /* 0x000000070000780c */ /* 0x000fc80003f25270 */
[----:B------:R-:W-:Y:S02]  /*60a0*/  SEL R2, RZ, 0x1, P1 ;  /* 0x00000001ff027807 */ /* 0x000fe40000800000 */
[----:B------:R-:W-:Y:S02]  /*60b0*/  SEL R0, R0, RZ, P1 ;  /* 0x000000ff00007207 */ /* 0x000fe40000800000 */
[----:B------:R-:W-:-:S03]  /*60c0*/  LOP3.LUT R9, R9, R2, RZ, 0x3c, !PT ;  /* 0x0000000209097212 */ /* 0x000fc600078e3cff */
[----:B0-----:R-:W-:Y:S01]  /*60d0*/  IMAD R6, R0, 0x8, R5 ;  /* 0x0000000800067824 */ /* 0x001fe200078e0205 */
[----:B------:R-:W-:Y:S01]  /*60e0*/  SHF.L.U32 R3, R9, 0x1f, RZ ;  /* 0x0000001f09037819 */ /* 0x000fe200000006ff */
[----:B-1----:R-:W-:Y:S06]  /*60f0*/  @!P0 BRA `(.L_x_124) ;  /* 0x00000004005c8947 */ /* 0x002fec0003800000 */
.L_x_140:
        /* <DEDUP_REMOVED lines=9> */
.L_x_141:
        /* <DEDUP_REMOVED lines=9> */
.L_x_142:
[----:B------:R-:W1:Y:S01]  /*6220*/  SYNCS.PHASECHK.TRANS64.TRYWAIT P0, [R6+URZ], R3 ;  /* 0x00000003060075a7 */ /* 0x000e62000800017f */
[----:B------:R-:W-:-:S05]  /*6230*/  VIADD R0, R0, 0x1 ;  /* 0x0000000100007836 */ /* 0x000fca0000000000 */
[----:B------:R-:W-:-:S04]  /*6240*/  ISETP.NE.AND P1, PT, R0, 0x7, PT ;  /* 0x000000070000780c */ /* 0x000fc80003f25270 */
[----:B------:R-:W-:Y:S02]  /*6250*/  SEL R2, RZ, 0x1, P1 ;  /* 0x00000001ff027807 */ /* 0x000fe40000800000 */
[----:B------:R-:W-:Y:S02]  /*6260*/  SEL R0, R0, RZ, P1 ;  /* 0x000000ff00007207 */ /* 0x000fe40000800000 */
[----:B------:R-:W-:Y:S01]  /*6270*/  LOP3.LUT R2, R9, R2, RZ, 0x3c, !PT ;  /* 0x0000000209027212 */ /* 0x000fe200078e3cff */
[----:B-1----:R-:W-:Y:S06]  /*6280*/  @!P0 BRA `(.L_x_127) ;  /* 0x0000000400348947 */ /* 0x002fec0003800000 */
.L_x_143:
[----:B------:R-:W-:Y:S01]  /*6290*/  IMAD R5, R0, 0x8, R5 ;  /* 0x0000000800057824 */ /* 0x000fe200078e0205 */
[----:B------:R-:W-:-:S07]  /*62a0*/  SHF.L.U32 R0, R2, 0x1f, RZ ;  /* 0x0000001f02007819 */ /* 0x000fce00000006ff */
.L_x_128:
[----:B--2---:R2:W3:Y:S02]  /*62b0*/  SYNCS.PHASECHK.TRANS64.TRYWAIT P0, [R5+URZ], R0 ;  /* 0x00000000050075a7 */ /* 0x0044e4000800017f */
[----:B---3--:R-:W-:Y:S05]  /*62c0*/  @!P0 NANOSLEEP.SYNCS 0x989680 ;  /* 0x009896800000895d */ /* 0x008fea0003900000 */
[----:B------:R-:W3:Y:S02]  /*62d0*/  @!P0 SYNCS.PHASECHK.TRANS64 P0, [R5+URZ], R0 ;  /* 0x00000000050085a7 */ /* 0x000ee4000800007f */
[----:B---3--:R-:W-:Y:S05]  /*62e0*/  @!P0 BRA `(.L_x_128) ;  /* 0xfffffffc00f08947 */ /* 0x008fea000383ffff */
.L_x_120:
[----:B------:R-:W-:Y:S05]  /*62f0*/  BSYNC B0 ;  /* 0x0000000000007941 */ /* 0x000fea0003800000 */
.L_x_119:
[----:B------:R-:W-:Y:S05]  /*6300*/  EXIT ;  /* 0x000000000000794d */ /* 0x000fea0003800000 */
.L_x_19:
[----:B0-----:R-:W-:-:S04]  /*6310*/  IMAD.U32 R3, RZ, RZ, UR43 ;  /* 0x0000002bff037e24 */ /* 0x001fc8000f8e00ff */
[----:B------:R0:W1:Y:S03]  /*6320*/  SYNCS.PHASECHK.TRANS64.TRYWAIT P0, [R3+URZ+-0x8], R0 ;  /* 0xfffff800030075a7 */ /* 0x000066000800017f */
[----:B-1----:R-:W-:Y:S05]  /*6330*/  @!P0 NANOSLEEP.SYNCS 0x989680 ;  /* 0x009896800000895d */ /* 0x002fea0003900000 */
[----:B------:R-:W1:Y:S02]  /*6340*/  @!P0 SYNCS.PHASECHK.TRANS64 P0, [R3+URZ+-0x8], R0 ;  /* 0xfffff800030085a7 */ /* 0x000e64000800007f */
[----:B-1----:R-:W-:Y:S05]  /*6350*/  @!P0 BRA `(.L_x_19) ;  /* 0xfffffffc00ec8947 */ /* 0x002fea000383ffff */
[----:B------:R-:W-:Y:S05]  /*6360*/  BRA `(.L_x_129) ;  /* 0xffffffb400587947 */ /* 0x000fea000383ffff */
.L_x_24:
[----:B-1----:R1:W2:Y:S02]  /*6370*/  SYNCS.PHASECHK.TRANS64.TRYWAIT P1, [R3+URZ], R0 ;  /* 0x00000000030075a7 */ /* 0x0022a4000802017f */
[----:B--2---:R-:W-:Y:S05]  /*6380*/  @!P1 NANOSLEEP.SYNCS 0x989680 ;  /* 0x009896800000995d */ /* 0x004fea0003900000 */
[----:B------:R-:W2:Y:S02]  /*6390*/  @!P1 SYNCS.PHASECHK.TRANS64 P1, [R3+URZ], R0 ;  /* 0x00000000030095a7 */ /* 0x000ea4000802007f */
[----:B--2---:R-:W-:Y:S05]  /*63a0*/  @!P1 BRA `(.L_x_24) ;  /* 0xfffffffc00f09947 */ /* 0x004fea000383ffff */
[----:B------:R-:W-:Y:S05]  /*63b0*/  BRA `(.L_x_23) ;  /* 0xffffffb400c47947 */ /* 0x000fea000383ffff */
.L_x_29:
[----:B-1----:R-:W-:-:S04]  /*63c0*/  IMAD.U32 R5, RZ, RZ, UR4 ;  /* 0x00000004ff057e24 */ /* 0x002fc8000f8e00ff */
[----:B------:R1:W2:Y:S03]  /*63d0*/  SYNCS.PHASECHK.TRANS64.TRYWAIT P1, [R5+URZ], R4 ;  /* 0x00000004050075a7 */ /* 0x0002a6000802017f */
[----:B--2---:R-:W-:Y:S05]  /*63e0*/  @!P1 NANOSLEEP.SYNCS 0x989680 ;  /* 0x009896800000995d */ /* 0x004fea0003900000 */
[----:B------:R-:W2:Y:S02]  /*63f0*/  @!P1 SYNCS.PHASECHK.TRANS64 P1, [R5+URZ], R4 ;  /* 0x00000004050095a7 */ /* 0x000ea4000802007f */
[----:B--2---:R-:W-:Y:S05]  /*6400*/  @!P1 BRA `(.L_x_29) ;  /* 0xfffffffc00ec9947 */ /* 0x004fea000383ffff */
[----:B------:R-:W-:Y:S05]  /*6410*/  BRA `(.L_x_28) ;  /* 0xffffffb800ec7947 */ /* 0x000fea000383ffff */
.L_x_37:
[----:B0-----:R-:W-:-:S04]  /*6420*/  IMAD.U32 R3, RZ, RZ, UR43 ;  /* 0x0000002bff037e24 */ /* 0x001fc8000f8e00ff */
[----:B------:R0:W1:Y:S03]  /*6430*/  SYNCS.PHASECHK.TRANS64.TRYWAIT P0, [R3+URZ+0x8], R0 ;  /* 0x00000800030075a7 */ /* 0x000066000800017f */
[----:B-1----:R-:W-:Y:S05]  /*6440*/  @!P0 NANOSLEEP.SYNCS 0x989680 ;  /* 0x009896800000895d */ /* 0x002fea0003900000 */
[----:B------:R-:W1:Y:S02]  /*6450*/  @!P0 SYNCS.PHASECHK.TRANS64 P0, [R3+URZ+0x8], R0 ;  /* 0x00000800030085a7 */ /* 0x000e64000800007f */
[----:B-1----:R-:W-:Y:S05]  /*6460*/  @!P0 BRA `(.L_x_37) ;  /* 0xfffffffc00ec8947 */ /* 0x002fea000383ffff */
[----:B------:R-:W-:Y:S05]  /*6470*/  BRA `(.L_x_130) ;  /* 0xffffffc000b07947 */ /* 0x000fea000383ffff */
.L_x_106:
[----:B------:R-:W-:Y:S01]  /*6480*/  BSSY B1, `(.L_x_131) ;  /* 0x0000006000017945 */ /* 0x000fe20003800000 */
[----:B------:R-:W-:-:S07]  /*6490*/  IMAD.MOV.U32 R15, RZ, RZ, -0x1 ;  /* 0xffffffffff0f7424 */ /* 0x000fce00078e00ff */
[----:B-----5:R-:W-:Y:S05]  /*64a0*/  WARPSYNC.COLLECTIVE R15, `(.L_x_132) ;  /* 0x000000000f0c7348 */ /* 0x020fea0003c00000 */
[----:B------:R-:W-:Y:S02]  /*64b0*/  ELECT P6, UR62, PT ;  /* 0x00000000003e782f */ /* 0x000fe400038c0000 */
[----:B------:R-:W-:Y:S01]  /*64c0*/  MOV R14, UR62 ;  /* 0x0000003e000e7c02 */ /* 0x000fe20008000f00 */
[----:B-----5:R-:W-:Y:S10]  /*64d0*/  ENDCOLLECTIVE ;  /* 0x000000000000791b */ /* 0x020ff40003800000 */
.L_x_132:
[----:B------:R-:W-:Y:S05]  /*64e0*/  BSYNC B1 ;  /* 0x0000000000017941 */ /* 0x000fea0003800000 */
.L_x_131:
[----:B------:R-:W-:Y:S05]  /*64f0*/  BRA `(.L_x_133) ;  /* 0xffffffec005c7947 */ /* 0x000fea000383ffff */
.L_x_109:
[----:B-1----:R1:W2:Y:S02]  /*6500*/  SYNCS.PHASECHK.TRANS64.TRYWAIT P1, [R13+URZ+0x38], R6 ;  /* 0x000038060d0075a7 */ /* 0x0022a4000802017f */
[----:B--2---:R-:W-:Y:S05]  /*6510*/  @!P1 NANOSLEEP.SYNCS 0x989680 ;  /* 0x009896800000995d */ /* 0x004fea0003900000 */
[----:B------:R-:W2:Y:S02]  /*6520*/  @!P1 SYNCS.PHASECHK.TRANS64 P1, [R13+URZ+0x38], R6 ;  /* 0x000038060d0095a7 */ /* 0x000ea4000802007f */
[----:B--2---:R-:W-:Y:S05]  /*6530*/  @!P1 BRA `(.L_x_109) ;  /* 0xfffffffc00f09947 */ /* 0x004fea000383ffff */
[----:B------:R-:W-:Y:S05]  /*6540*/  BRA `(.L_x_134) ;  /* 0xffffffec00907947 */ /* 0x000fea000383ffff */
.L_x_118:
[----:B------:R-:W-:Y:S01]  /*6550*/  BSSY B0, `(.L_x_135) ;  /* 0x0000006000007945 */ /* 0x000fe20003800000 */
[----:B------:R-:W-:-:S07]  /*6560*/  IMAD.MOV.U32 R15, RZ, RZ, -0x1 ;  /* 0xffffffffff0f7424 */ /* 0x000fce00078e00ff */
[----:B-----5:R-:W-:Y:S05]  /*6570*/  WARPSYNC.COLLECTIVE R15, `(.L_x_136) ;  /* 0x000000000f0c7348 */ /* 0x020fea0003c00000 */
[----:B------:R-:W-:Y:S02]  /*6580*/  ELECT P6, UR62, PT ;  /* 0x00000000003e782f */ /* 0x000fe400038c0000 */
[----:B------:R-:W-:Y:S01]  /*6590*/  MOV R14, UR62 ;  /* 0x0000003e000e7c02 */ /* 0x000fe20008000f00 */
[----:B-----5:R-:W-:Y:S10]  /*65a0*/  ENDCOLLECTIVE ;  /* 0x000000000000791b */ /* 0x020ff40003800000 */
.L_x_136:
[----:B------:R-:W-:Y:S05]  /*65b0*/  BSYNC B0 ;  /* 0x0000000000007941 */ /* 0x000fea0003800000 */
.L_x_135:
[----:B------:R-:W-:Y:S05]  /*65c0*/  BRA `(.L_x_137) ;  /* 0xfffffff800307947 */ /* 0x000fea000383ffff */
.L_x_122:
[----:B0-----:R0:W1:Y:S02]  /*65d0*/  SYNCS.PHASECHK.TRANS64.TRYWAIT P0, [R7+URZ], R2 ;  /* 0x00000002070075a7 */ /* 0x001064000800017f */
[----:B-1----:R-:W-:Y:S05]  /*65e0*/  @!P0 NANOSLEEP.SYNCS 0x989680 ;  /* 0x009896800000895d */ /* 0x002fea0003900000 */
[----:B------:R-:W1:Y:S02]  /*65f0*/  @!P0 SYNCS.PHASECHK.TRANS64 P0, [R7+URZ], R2 ;  /* 0x00000002070085a7 */ /* 0x000e64000800007f */
[----:B-1----:R-:W-:Y:S05]  /*6600*/  @!P0 BRA `(.L_x_122) ;  /* 0xfffffffc00f08947 */ /* 0x002fea000383ffff */
[----:B------:R-:W-:Y:S05]  /*6610*/  BRA `(.L_x_138) ;  /* 0xfffffff800707947 */ /* 0x000fea000383ffff */
.L_x_123:
[----:B0-----:R0:W1:Y:S02]  /*6620*/  SYNCS.PHASECHK.TRANS64.TRYWAIT P0, [R6+URZ], R3 ;  /* 0x00000003060075a7 */ /* 0x001064000800017f */
[----:B-1----:R-:W-:Y:S05]  /*6630*/  @!P0 NANOSLEEP.SYNCS 0x989680 ;  /* 0x009896800000895d */ /* 0x002fea0003900000 */
[----:B------:R-:W1:Y:S02]  /*6640*/  @!P0 SYNCS.PHASECHK.TRANS64 P0, [R6+URZ], R3 ;  /* 0x00000003060085a7 */ /* 0x000e64000800007f */
[----:B-1----:R-:W-:Y:S05]  /*6650*/  @!P0 BRA `(.L_x_123) ;  /* 0xfffffffc00f08947 */ /* 0x002fea000383ffff */
[----:B------:R-:W-:Y:S05]  /*6660*/  BRA `(.L_x_139) ;  /* 0xfffffff800807947 */ /* 0x000fea000383ffff */
.L_x_124:
[----:B0-----:R0:W1:Y:S02]  /*6670*/  SYNCS.PHASECHK.TRANS64.TRYWAIT P0, [R7+URZ], R4 ;  /* 0x00000004070075a7 */ /* 0x001064000800017f */
[----:B-1----:R-:W-:Y:S05]  /*6680*/  @!P0 NANOSLEEP.SYNCS 0x989680 ;  /* 0x009896800000895d */ /* 0x002fea0003900000 */
[----:B------:R-:W1:Y:S02]  /*6690*/  @!P0 SYNCS.PHASECHK.TRANS64 P0, [R7+URZ], R4 ;  /* 0x00000004070085a7 */ /* 0x000e64000800007f */
[----:B-1----:R-:W-:Y:S05]  /*66a0*/  @!P0 BRA `(.L_x_124) ;  /* 0xfffffffc00f08947 */ /* 0x002fea000383ffff */
[----:B------:R-:W-:Y:S05]  /*66b0*/  BRA `(.L_x_140) ;  /* 0xfffffff800907947 */ /* 0x000fea000383ffff */
.L_x_125:
[----:B0-----:R0:W1:Y:S02]  /*66c0*/  SYNCS.PHASECHK.TRANS64.TRYWAIT P0, [R6+URZ], R3 ;  /* 0x00000003060075a7 */ /* 0x001064000800017f */
[----:B-1----:R-:W-:Y:S05]  /*66d0*/  @!P0 NANOSLEEP.SYNCS 0x989680 ;  /* 0x009896800000895d */ /* 0x002fea0003900000 */
[----:B------:R-:W1:Y:S02]  /*66e0*/  @!P0 SYNCS.PHASECHK.TRANS64 P0, [R6+URZ], R3 ;  /* 0x00000003060085a7 */ /* 0x000e64000800007f */
[----:B-1----:R-:W-:Y:S05]  /*66f0*/  @!P0 BRA `(.L_x_125) ;  /* 0xfffffffc00f08947 */ /* 0x002fea000383ffff */
[----:B------:R-:W-:Y:S05]  /*6700*/  BRA `(.L_x_141) ;  /* 0xfffffff800a07947 */ /* 0x000fea000383ffff */
.L_x_126:
[----:B0-----:R0:W1:Y:S02]  /*6710*/  SYNCS.PHASECHK.TRANS64.TRYWAIT P0, [R7+URZ], R4 ;  /* 0x00000004070075a7 */ /* 0x001064000800017f */
[----:B-1----:R-:W-:Y:S05]  /*6720*/  @!P0 NANOSLEEP.SYNCS 0x989680 ;  /* 0x009896800000895d */ /* 0x002fea0003900000 */
[----:B------:R-:W1:Y:S02]  /*6730*/  @!P0 SYNCS.PHASECHK.TRANS64 P0, [R7+URZ], R4 ;  /* 0x00000004070085a7 */ /* 0x000e64000800007f */
[----:B-1----:R-:W-:Y:S05]  /*6740*/  @!P0 BRA `(.L_x_126) ;  /* 0xfffffffc00f08947 */ /* 0x002fea000383ffff */
[----:B------:R-:W-:Y:S05]  /*6750*/  BRA `(.L_x_142) ;  /* 0xfffffff800b07947 */ /* 0x000fea000383ffff */
.L_x_127:
[----:B-1----:R1:W2:Y:S02]  /*6760*/  SYNCS.PHASECHK.TRANS64.TRYWAIT P0, [R6+URZ], R3 ;  /* 0x00000003060075a7 */ /* 0x0022a4000800017f */
[----:B--2---:R-:W-:Y:S05]  /*6770*/  @!P0 NANOSLEEP.SYNCS 0x989680 ;  /* 0x009896800000895d */ /* 0x004fea0003900000 */
[----:B------:R-:W2:Y:S02]  /*6780*/  @!P0 SYNCS.PHASECHK.TRANS64 P0, [R6+URZ], R3 ;  /* 0x00000003060085a7 */ /* 0x000ea4000800007f */
[----:B--2---:R-:W-:Y:S05]  /*6790*/  @!P0 BRA `(.L_x_127) ;  /* 0xfffffffc00f08947 */ /* 0x004fea000383ffff */
[----:B------:R-:W-:Y:S05]  /*67a0*/  BRA `(.L_x_143) ;  /* 0xfffffff800b87947 */ /* 0x000fea000383ffff */
.L_x_144:
[----:B------:R-:W-:-:S00]  /*67b0*/  BRA `(.L_x_144) ;  /* 0xfffffffc00fc7947 */ /* 0x000fc0000383ffff */
[----:B------:R-:W-:-:S00]  /*67c0*/  NOP ;  /* 0x0000000000007918 */ /* 0x000fc00000000000 */
        /* <DEDUP_REMOVED lines=11> */
.L_x_145:


//--------------------- .nv.global.init           --------------------------
	.section	.nv.global.init,"aw",@progbits
.nv.global.init:
	.type		$str$22,@object
	.size		$str$22,($str$23 - $str$22)
$str$22:
        /*0000*/ 	.byte	0x6b, 0x5f, 0x74, 0x69, 0x6c, 0x65, 0x5f, 0x63, 0x6f, 0x75, 0x6e, 0x74, 0x20, 0x3e, 0x3d, 0x20
        /*0010*/ 	.byte	0x31, 0x00
	.type		$str$23,@object
	.size		$str$23,(__unnamed_1 - $str$23)
$str$23:
        /*0012*/ 	.byte	0x2f, 0x74, 0x6d, 0x70, 0x2f, 0x63, 0x75, 0x74, 0x6c, 0x61, 0x73, 0x73, 0x5f, 0x73, 0x77, 0x65
        /*0022*/ 	.byte	0x65, 0x70, 0x5f, 0x73, 0x72, 0x63, 0x2f, 0x69, 0x6e, 0x63, 0x6c, 0x75, 0x64, 0x65, 0x2f, 0x63
        /*0032*/ 	.byte	0x75, 0x74, 0x6c, 0x61, 0x73, 0x73, 0x2f, 0x67, 0x65, 0x6d, 0x6d, 0x2f, 0x63, 0x6f, 0x6c, 0x6c
        /*0042*/ 	.byte	0x65, 0x63, 0x74, 0x69, 0x76, 0x65, 0x2f, 0x73, 0x6d, 0x39, 0x30, 0x5f, 0x6d, 0x6d, 0x61, 0x5f
        /*0052*/ 	.byte	0x74, 0x6d, 0x61, 0x5f, 0x67, 0x6d, 0x6d, 0x61, 0x5f, 0x73, 0x73, 0x5f, 0x77, 0x61, 0x72, 0x70
        /*0062*/ 	.byte	0x73, 0x70, 0x65, 0x63, 0x69, 0x61, 0x6c, 0x69, 0x7a, 0x65, 0x64, 0x2e, 0x68, 0x70, 0x70, 0x00
	.type		__unnamed_1,@object
	.size		__unnamed_1,(.L_0 - __unnamed_1)
__unnamed_1:
        /*0072*/ 	.byte	0x76, 0x6f, 0x69, 0x64, 0x20, 0x63, 0x75, 0x74, 0x6c, 0x61, 0x73, 0x73, 0x3a, 0x3a, 0x67, 0x65
        /* <DEDUP_REMOVED lines=179> */
        /*0bb2*/ 	.byte	0x75, 0x74, 0x65, 0x3a, 0x3a, 0x69, 0x64, 0x65, 0x6e, 0x74, 0x69, 0x74, 0x79, 0x5d, 0x00
.L_0:


//--------------------- .nv.shared._ZN7cutlass13device_kernelINS_4gemm6kernel13GemmUniversalIN4cute5tupleIJiiiiEEENS1_10collective13CollectiveMmaINS1_34MainloopSm90TmaGmmaWarpSpecializedILi7ENS5_IJNS4_1CILi4EEENSA_ILi1EEESC_EEENS1_32KernelTmaWarpSpecializedPingpongEEENS5_IJNSA_ILi64EEESG_NSA_ILi128EEEEEENS_6half_tENS5_IJlSC_lEEESJ_SK_NS4_8TiledMMAINS4_8MMA_AtomIJNS4_4SM904GMMA25MMA_64x64x16_F32F16F16_SSILNSO_5MajorE0ELSQ_0ELNSO_7ScaleInE1ELSR_1EEEEEENS4_6LayoutINS5_IJSC_SC_SC_EEENS5_IJNSA_ILi0EEESW_SW_EEEEENS5_IJNS4_10UnderscoreESZ_SZ_EEEEENS4_13SM90_TMA_LOADENS4_14ComposedLayoutINS4_7SwizzleILi3ELi4ELi3EEENS4_18smem_ptr_flag_bitsILi16EEENSU_INS5_IJNSA_ILi8EEESG_EEENS5_IJSG_SC_EEEEEEEvNS4_8identityENS4_23SM90_TMA_LOAD_MULTICASTES1C_vS1D_EENS_8epilogue10collective6detail29Sm90TmaWarpSpecializedAdapterINS1H_15DefaultEpilogueISJ_SK_SK_NS1G_6thread17LinearCombinationISJ_Li1EffLNS1L_9ScaleType4KindE0ELNS_15FloatRoundStyleE2ESJ_EENS1_15EpilogueDefaultEEEEEvvEEEEvNT_6ParamsE --------------------------
	.section	.nv.shared._ZN7cutlass13device_kernelINS_4gemm6kernel13GemmUniversalIN4cute5tupleIJiiiiEEENS1_10collective13CollectiveMmaINS1_34MainloopSm90TmaGmmaWarpSpecializedILi7ENS5_IJNS4_1CILi4EEENSA_ILi1EEESC_EEENS1_32KernelTmaWarpSpecializedPingpongEEENS5_IJNSA_ILi64EEESG_NSA_ILi128EEEEEENS_6half_tENS5_IJlSC_lEEESJ_SK_NS4_8TiledMMAINS4_8MMA_AtomIJNS4_4SM904GMMA25MMA_64x64x16_F32F16F16_SSILNSO_5MajorE0ELSQ_0ELNSO_7ScaleInE1ELSR_1EEEEEENS4_6LayoutINS5_IJSC_SC_SC_EEENS5_IJNSA_ILi0EEESW_SW_EEEEENS5_IJNS4_10UnderscoreESZ_SZ_EEEEENS4_13SM90_TMA_LOADENS4_14ComposedLayoutINS4_7SwizzleILi3ELi4ELi3EEENS4_18smem_ptr_flag_bitsILi16EEENSU_INS5_IJNSA_ILi8EEESG_EEENS5_IJSG_SC_EEEEEEEvNS4_8identityENS4_23SM90_TMA_LOAD_MULTICASTES1C_vS1D_EENS_8epilogue10collective6detail29Sm90TmaWarpSpecializedAdapterINS1H_15DefaultEpilogueISJ_SK_SK_NS1G_6thread17LinearCombinationISJ_Li1EffLNS1L_9ScaleType4KindE0ELNS_15FloatRoundStyleE2ESJ_EENS1_15EpilogueDefaultEEEEEvvEEEEvNT_6ParamsE,"aw",@nobits
	.sectionflags	@""
	.align	16
	.zero		1024


//--------------------- .nv.shared.reserved.0     --------------------------
	.section	.nv.shared.reserved.0,"aw",@nobits
	.weak		__nv_reservedSMEM_offset_0_alias
	.size		__nv_reservedSMEM_offset_0_alias, 0, 0
	.other		__nv_reservedSMEM_offset_0_alias,@"STO_CUDA_RESERVED_SHARED STV_DEFAULT"
__nv_reservedSMEM_offset_0_alias:
	.zero		0


//--------------------- .nv.global                --------------------------
	.section	.nv.global,"aw",@nobits
.nv.global:
	.type		_ZN40_INTERNAL_c01306f6_4_k_cu_b966f8b1_247444cute1_E,@object
	.size		_ZN40_INTERNAL_c01306f6_4_k_cu_b966f8b1_247444cute1_E,(_ZN40_INTERNAL_c01306f6_4_k_cu_b966f8b1_247444cuda3std3__45__cpo6cbeginE - _ZN40_INTERNAL_c01306f6_4_k_cu_b966f8b1_247444cute1_E)
_ZN40_INTERNAL_c01306f6_4_k_cu_b966f8b1_247444cute1_E:
	.zero		1
	.type		_ZN40_INTERNAL_c01306f6_4_k_cu_b966f8b1_247444cuda3std3__45__cpo6cbeginE,@object
	.size		_ZN40_INTERNAL_c01306f6_4_k_cu_b966f8b1_247444cuda3std3__45__cpo6cbeginE,(_ZN40_INTERNAL_c01306f6_4_k_cu_b966f8b1_247444cuda3std3__48in_placeE - _ZN40_INTERNAL_c01306f6_4_k_cu_b966f8b1_247444cuda3std3__45__cpo6cbeginE)
_ZN40_INTERNAL_c01306f6_4_k_cu_b966f8b1_247444cuda3std3__45__cpo6cbeginE:
	.zero		1
	.type		_ZN40_INTERNAL_c01306f6_4_k_cu_b966f8b1_247444cuda3std3__48in_placeE,@object
	.size		_ZN40_INTERNAL_c01306f6_4_k_cu_b966f8b1_247444cuda3std3__48in_placeE,(_ZN40_INTERNAL_c01306f6_4_k_cu_b966f8b1_247444cuda3std6ranges3__45__cpo9iter_moveE - _ZN40_INTERNAL_c01306f6_4_k_cu_b966f8b1_247444cuda3std3__48in_placeE)
_ZN40_INTERNAL_c01306f6_4_k_cu_b966f8b1_247444cuda3std3__48in_placeE:
	.zero		1
	.type		_ZN40_INTERNAL_c01306f6_4_k_cu_b966f8b1_247444cuda3std6ranges3__45__cpo9iter_moveE,@object
	.size		_ZN40_INTERNAL_c01306f6_4_k_cu_b966f8b1_247444cuda3std6ranges3__45__cpo9iter_moveE,(_ZN40_INTERNAL_c01306f6_4_k_cu_b966f8b1_247444cuda3std3__45__cpo5beginE - _ZN40_INTERNAL_c01306f6_4_k_cu_b966f8b1_247444cuda3std6ranges3__45__cpo9iter_moveE)
_ZN40_INTERNAL_c01306f6_4_k_cu_b966f8b1_247444cuda3std6ranges3__45__cpo9iter_moveE:
	.zero		1
	.type		_ZN40_INTERNAL_c01306f6_4_k_cu_b966f8b1_247444cuda3std3__45__cpo5beginE,@object
	.size		_ZN40_INTERNAL_c01306f6_4_k_cu_b966f8b1_247444cuda3std3__45__cpo5beginE,(_ZN40_INTERNAL_c01306f6_4_k_cu_b966f8b1_247444cuda3std3__442_GLOBAL__N__c01306f6_4_k_cu_b966f8b1_247446ignoreE - _ZN40_INTERNAL_c01306f6_4_k_cu_b966f8b1_247444cuda3std3__45__cpo5beginE)
_ZN40_INTERNAL_c01306f6_4_k_cu_b966f8b1_247444cuda3std3__45__cpo5beginE:
	.zero		1
	.type		_ZN40_INTERNAL_c01306f6_4_k_cu_b966f8b1_247444cuda3std3__442_GLOBAL__N__c01306f6_4_k_cu_b966f8b1_247446ignoreE,@object
	.size		_ZN40_INTERNAL_c01306f6_4_k_cu_b966f8b1_247444cuda3std3__442_GLOBAL__N__c01306f6_4_k_cu_b966f8b1_247446ignoreE,(_ZN40_INTERNAL_c01306f6_4_k_cu_b966f8b1_247444cute7productE - _ZN40_INTERNAL_c01306f6_4_k_cu_b966f8b1_247444cuda3std3__442_GLOBAL__N__c01306f6_4_k_cu_b966f8b1_247446ignoreE)
_ZN40_INTERNAL_c01306f6_4_k_cu_b966f8b1_247444cuda3std3__442_GLOBAL__N__c01306f6_4_k_cu_b966f8b1_247446ignoreE:
	.zero		1
	.type		_ZN40_INTERNAL_c01306f6_4_k_cu_b966f8b1_247444cute7productE,@object
	.size		_ZN40_INTERNAL_c01306f6_4_k_cu_b966f8b1_247444cute7productE,(_ZN40_INTERNAL_c01306f6_4_k_cu_b966f8b1_247444cuda3std3__45__cpo3endE - _ZN40_INTERNAL_c01306f6_4_k_cu_b966f8b1_247444cute7productE)
_ZN40_INTERNAL_c01306f6_4_k_cu_b966f8b1_247444cute7productE:
	.zero		1
	.type		_ZN40_INTERNAL_c01306f6_4_k_cu_b966f8b1_247444cuda3std3__45__cpo3endE,@object
	.size		_ZN40_INTERNAL_c01306f6_4_k_cu_b966f8b1_247444cuda3std3__45__cpo3endE,(_ZN40_INTERNAL_c01306f6_4_k_cu_b966f8b1_247444cuda3std3__419piecewise_constructE - _ZN40_INTERNAL_c01306f6_4_k_cu_b966f8b1_247444cuda3std3__45__cpo3endE)
_ZN40_INTERNAL_c01306f6_4_k_cu_b966f8b1_247444cuda3std3__45__cpo3endE:
	.zero		1
	.type		_ZN40_INTERNAL_c01306f6_4_k_cu_b966f8b1_247444cuda3std3__419piecewise_constructE,@object
	.size		_ZN40_INTERNAL_c01306f6_4_k_cu_b966f8b1_247444cuda3std3__419piecewise_constructE,(_ZN40_INTERNAL_c01306f6_4_k_cu_b966f8b1_247444cuda3std3__45__cpo4cendE - _ZN40_INTERNAL_c01306f6_4_k_cu_b966f8b1_247444cuda3std3__419piecewise_constructE)
_ZN40_INTERNAL_c01306f6_4_k_cu_b966f8b1_247444cuda3std3__419piecewise_constructE:
	.zero		1
	.type		_ZN40_INTERNAL_c01306f6_4_k_cu_b966f8b1_247444cuda3std3__45__cpo4cendE,@object
	.size		_ZN40_INTERNAL_c01306f6_4_k_cu_b966f8b1_247444cuda3std3__45__cpo4cendE,(_ZN40_INTERNAL_c01306f6_4_k_cu_b966f8b1_247444cuda3std6ranges3__45__cpo4swapE - _ZN40_INTERNAL_c01306f6_4_k_cu_b966f8b1_247444cuda3std3__45__cpo4cendE)
_ZN40_INTERNAL_c01306f6_4_k_cu_b966f8b1_247444cuda3std3__45__cpo4cendE:
	.zero		1
	.type		_ZN40_INTERNAL_c01306f6_4_k_cu_b966f8b1_247444cuda3std6ranges3__45__cpo4swapE,@object
	.size		_ZN40_INTERNAL_c01306f6_4_k_cu_b966f8b1_247444cuda3std6ranges3__45__cpo4swapE,(.L_8 - _ZN40_INTERNAL_c01306f6_4_k_cu_b966f8b1_247444cuda3std6ranges3__45__cpo4swapE)
_ZN40_INTERNAL_c01306f6_4_k_cu_b966f8b1_247444cuda3std6ranges3__45__cpo4swapE:
	.zero		1
.L_8:


//--------------------- .nv.constant0._ZN7cutlass13device_kernelINS_4gemm6kernel13GemmUniversalIN4cute5tupleIJiiiiEEENS1_10collective13CollectiveMmaINS1_34MainloopSm90TmaGmmaWarpSpecializedILi7ENS5_IJNS4_1CILi4EEENSA_ILi1EEESC_EEENS1_32KernelTmaWarpSpecializedPingpongEEENS5_IJNSA_ILi64EEESG_NSA_ILi128EEEEEENS_6half_tENS5_IJlSC_lEEESJ_SK_NS4_8TiledMMAINS4_8MMA_AtomIJNS4_4SM904GMMA25MMA_64x64x16_F32F16F16_SSILNSO_5MajorE0ELSQ_0ELNSO_7ScaleInE1ELSR_1EEEEEENS4_6LayoutINS5_IJSC_SC_SC_EEENS5_IJNSA_ILi0EEESW_SW_EEEEENS5_IJNS4_10UnderscoreESZ_SZ_EEEEENS4_13SM90_TMA_LOADENS4_14ComposedLayoutINS4_7SwizzleILi3ELi4ELi3EEENS4_18smem_ptr_flag_bitsILi16EEENSU_INS5_IJNSA_ILi8EEESG_EEENS5_IJSG_SC_EEEEEEEvNS4_8identityENS4_23SM90_TMA_LOAD_MULTICASTES1C_vS1D_EENS_8epilogue10collective6detail29Sm90TmaWarpSpecializedAdapterINS1H_15DefaultEpilogueISJ_SK_SK_NS1G_6thread17LinearCombinationISJ_Li1EffLNS1L_9ScaleType4KindE0ELNS_15FloatRoundStyleE2ESJ_EENS1_15EpilogueDefaultEEEEEvvEEEEvNT_6ParamsE --------------------------
	.section	.nv.constant0._ZN7cutlass13device_kernelINS_4gemm6kernel13GemmUniversalIN4cute5tupleIJiiiiEEENS1_10collective13CollectiveMmaINS1_34MainloopSm90TmaGmmaWarpSpecializedILi7ENS5_IJNS4_1CILi4EEENSA_ILi1EEESC_EEENS1_32KernelTmaWarpSpecializedPingpongEEENS5_IJNSA_ILi64EEESG_NSA_ILi128EEEEEENS_6half_tENS5_IJlSC_lEEESJ_SK_NS4_8TiledMMAINS4_8MMA_AtomIJNS4_4SM904GMMA25MMA_64x64x16_F32F16F16_SSILNSO_5MajorE0ELSQ_0ELNSO_7ScaleInE1ELSR_1EEEEEENS4_6LayoutINS5_IJSC_SC_SC_EEENS5_IJNSA_ILi0EEESW_SW_EEEEENS5_IJNS4_10UnderscoreESZ_SZ_EEEEENS4_13SM90_TMA_LOADENS4_14ComposedLayoutINS4_7SwizzleILi3ELi4ELi3EEENS4_18smem_ptr_flag_bitsILi16EEENSU_INS5_IJNSA_ILi8EEESG_EEENS5_IJSG_SC_EEEEEEEvNS4_8identityENS4_23SM90_TMA_LOAD_MULTICASTES1C_vS1D_EENS_8epilogue10collective6detail29Sm90TmaWarpSpecializedAdapterINS1H_15DefaultEpilogueISJ_SK_SK_NS1G_6thread17LinearCombinationISJ_Li1EffLNS1L_9ScaleType4KindE0ELNS_15FloatRoundStyleE2ESJ_EENS1_15EpilogueDefaultEEEEEvvEEEEvNT_6ParamsE,"a",@progbits
	.sectionflags	@""
	.align	4
.nv.constant0._ZN7cutlass13device_kernelINS_4gemm6kernel13GemmUniversalIN4cute5tupleIJiiiiEEENS1_10collective13CollectiveMmaINS1_34MainloopSm90TmaGmmaWarpSpecializedILi7ENS5_IJNS4_1CILi4EEENSA_ILi1EEESC_EEENS1_32KernelTmaWarpSpecializedPingpongEEENS5_IJNSA_ILi64EEESG_NSA_ILi128EEEEEENS_6half_tENS5_IJlSC_lEEESJ_SK_NS4_8TiledMMAINS4_8MMA_AtomIJNS4_4SM904GMMA25MMA_64x64x16_F32F16F16_SSILNSO_5MajorE0ELSQ_0ELNSO_7ScaleInE1ELSR_1EEEEEENS4_6LayoutINS5_IJSC_SC_SC_EEENS5_IJNSA_ILi0EEESW_SW_EEEEENS5_IJNS4_10UnderscoreESZ_SZ_EEEEENS4_13SM90_TMA_LOADENS4_14ComposedLayoutINS4_7SwizzleILi3ELi4ELi3EEENS4_18smem_ptr_flag_bitsILi16EEENSU_INS5_IJNSA_ILi8EEESG_EEENS5_IJSG_SC_EEEEEEEvNS4_8identityENS4_23SM90_TMA_LOAD_MULTICASTES1C_vS1D_EENS_8epilogue10collective6detail29Sm90TmaWarpSpecializedAdapterINS1H_15DefaultEpilogueISJ_SK_SK_NS1G_6thread17LinearCombinationISJ_Li1EffLNS1L_9ScaleType4KindE0ELNS_15FloatRoundStyleE2ESJ_EENS1_15EpilogueDefaultEEEEEvvEEEEvNT_6ParamsE:
	.zero		1664


//--------------------- SYMBOLS --------------------------

	.type		.nv.reservedSmem.offset0,@object
	.size		.nv.reservedSmem.offset0,0x4
	.type		__assertfail,@function
